	.target	sm_100a

	.elftype	@"ET_EXEC"


//--------------------- .note.nv.tkinfo           --------------------------
	.section	.note.nv.tkinfo,"",@"SHT_NOTE"
	.sectionflags	@"SHF_NOTE_NV_TKINFO"
	.tkinfo
        /*0018*/ 	.word	0x00000002
        /*0030*/ 	.string	""
        /*0030*/ 	.string	"ptxas"
        /*0030*/ 	.string	"Cuda compilation tools, release 13.0, V13.0.88"
        /*0030*/ 	.string	"Build cuda_13.0.r13.0/compiler.36424714_0"
        /*0030*/ 	.string	"-arch sm_100a -m 64 "



//--------------------- .note.nv.cuinfo           --------------------------
	.section	.note.nv.cuinfo,"",@"SHT_NOTE"
	.sectionflags	@"SHF_NOTE_NV_CUINFO"
        /*0018*/ 	.short	0x0002
        /*001a*/ 	.short	0x0064
        /*001c*/ 	.short	0x0082
	.zero		2


//--------------------- .nv.info                  --------------------------
	.section	.nv.info,"",@"SHT_CUDA_INFO"
	.align	4


	//----- nvinfo : EIATTR_REGCOUNT
	.align		4
        /*0000*/ 	.byte	0x04, 0x2f
        /*0002*/ 	.short	(.L_1 - .L_0)
	.align		4
.L_0:
        /*0004*/ 	.word	index@(_ZN17fastertransformer15shift_partitionIfEEvPT_PKS1_iiiiii)
        /*0008*/ 	.word	0x00000014


	//----- nvinfo : EIATTR_FRAME_SIZE
	.align		4
.L_1:
        /*000c*/ 	.byte	0x04, 0x11
        /*000e*/ 	.short	(.L_3 - .L_2)
	.align		4
.L_2:
        /*0010*/ 	.word	index@(_ZN17fastertransformer15shift_partitionIfEEvPT_PKS1_iiiiii)
        /*0014*/ 	.word	0x00000000


	//----- nvinfo : EIATTR_REGCOUNT
	.align		4
.L_3:
        /*0018*/ 	.byte	0x04, 0x2f
        /*001a*/ 	.short	(.L_5 - .L_4)
	.align		4
.L_4:
        /*001c*/ 	.word	index@(_ZN17fastertransformer18shift_partition_v2IfEEvPT_PKS1_iiiiii)
        /*0020*/ 	.word	0x0000001a


	//----- nvinfo : EIATTR_FRAME_SIZE
	.align		4
.L_5:
        /*0024*/ 	.byte	0x04, 0x11
        /*0026*/ 	.short	(.L_7 - .L_6)
	.align		4
.L_6:
        /*0028*/ 	.word	index@(_ZN17fastertransformer18shift_partition_v2IfEEvPT_PKS1_iiiiii)
        /*002c*/ 	.word	0x00000000


	//----- nvinfo : EIATTR_REGCOUNT
	.align		4
.L_7:
        /*0030*/ 	.byte	0x04, 0x2f
        /*0032*/ 	.short	(.L_9 - .L_8)
	.align		4
.L_8:
        /*0034*/ 	.word	index@(_ZN17fastertransformer21shift_partition_COL32INS_5half4EEEvPaPKT_iiiiPKfii)
        /*0038*/ 	.word	0x00000016


	//----- nvinfo : EIATTR_FRAME_SIZE
	.align		4
.L_9:
        /*003c*/ 	.byte	0x04, 0x11
        /*003e*/ 	.short	(.L_11 - .L_10)
	.align		4
.L_10:
        /*0040*/ 	.word	index@(_ZN17fastertransformer21shift_partition_COL32INS_5half4EEEvPaPKT_iiiiPKfii)
        /*0044*/ 	.word	0x00000000


	//----- nvinfo : EIATTR_REGCOUNT
	.align		4
.L_11:
        /*0048*/ 	.byte	0x04, 0x2f
        /*004a*/ 	.short	(.L_13 - .L_12)
	.align		4
.L_12:
        /*004c*/ 	.word	index@(_ZN17fastertransformer24shift_partition_v2_COL32I7__half2EEvPaPKT_iiiiPKfii)
        /*0050*/ 	.word	0x00000020


	//----- nvinfo : EIATTR_FRAME_SIZE
	.align		4
.L_13:
        /*0054*/ 	.byte	0x04, 0x11
        /*0056*/ 	.short	(.L_15 - .L_14)
	.align		4
.L_14:
        /*0058*/ 	.word	index@(_ZN17fastertransformer24shift_partition_v2_COL32I7__half2EEvPaPKT_iiiiPKfii)
        /*005c*/ 	.word	0x00000000


	//----- nvinfo : EIATTR_REGCOUNT
	.align		4
.L_15:
        /*0060*/ 	.byte	0x04, 0x2f
        /*0062*/ 	.short	(.L_17 - .L_16)
	.align		4
.L_16:
        /*0064*/ 	.word	index@(_ZN17fastertransformer18shift_partition_v2I7__half2EEvPT_PKS2_iiiiii)
        /*0068*/ 	.word	0x0000001a


	//----- nvinfo : EIATTR_FRAME_SIZE
	.align		4
.L_17:
        /*006c*/ 	.byte	0x04, 0x11
        /*006e*/ 	.short	(.L_19 - .L_18)
	.align		4
.L_18:
        /*0070*/ 	.word	index@(_ZN17fastertransformer18shift_partition_v2I7__half2EEvPT_PKS2_iiiiii)
        /*0074*/ 	.word	0x00000000


	//----- nvinfo : EIATTR_REGCOUNT
	.align		4
.L_19:
        /*0078*/ 	.byte	0x04, 0x2f
        /*007a*/ 	.short	(.L_21 - .L_20)
	.align		4
.L_20:
        /*007c*/ 	.word	index@(_ZN17fastertransformer15shift_partitionI7__half2EEvPT_PKS2_iiiiii)
        /*0080*/ 	.word	0x00000014


	//----- nvinfo : EIATTR_FRAME_SIZE
	.align		4
.L_21:
        /*0084*/ 	.byte	0x04, 0x11
        /*0086*/ 	.short	(.L_23 - .L_22)
	.align		4
.L_22:
        /*0088*/ 	.word	index@(_ZN17fastertransformer15shift_partitionI7__half2EEvPT_PKS2_iiiiii)
        /*008c*/ 	.word	0x00000000


	//----- nvinfo : EIATTR_REGCOUNT
	.align		4
.L_23:
        /*0090*/ 	.byte	0x04, 0x2f
        /*0092*/ 	.short	(.L_25 - .L_24)
	.align		4
.L_24:
        /*0094*/ 	.word	index@(_ZN17fastertransformer24shift_partition_v2_COL32IfEEvPaPKT_iiiiPKfii)
        /*0098*/ 	.word	0x0000001e


	//----- nvinfo : EIATTR_FRAME_SIZE
	.align		4
.L_25:
        /*009c*/ 	.byte	0x04, 0x11
        /*009e*/ 	.short	(.L_27 - .L_26)
	.align		4
.L_26:
        /*00a0*/ 	.word	index@(_ZN17fastertransformer24shift_partition_v2_COL32IfEEvPaPKT_iiiiPKfii)
        /*00a4*/ 	.word	0x00000000


	//----- nvinfo : EIATTR_REGCOUNT
	.align		4
.L_27:
        /*00a8*/ 	.byte	0x04, 0x2f
        /*00aa*/ 	.short	(.L_29 - .L_28)
	.align		4
.L_28:
        /*00ac*/ 	.word	index@(_ZN17fastertransformer21shift_partition_COL32IfEEvPaPKT_iiiiPKfii)
        /*00b0*/ 	.word	0x00000014


	//----- nvinfo : EIATTR_FRAME_SIZE
	.align		4
.L_29:
        /*00b4*/ 	.byte	0x04, 0x11
        /*00b6*/ 	.short	(.L_31 - .L_30)
	.align		4
.L_30:
        /*00b8*/ 	.word	index@(_ZN17fastertransformer21shift_partition_COL32IfEEvPaPKT_iiiiPKfii)
        /*00bc*/ 	.word	0x00000000


	//----- nvinfo : EIATTR_MIN_STACK_SIZE
	.align		4
.L_31:
        /*00c0*/ 	.byte	0x04, 0x12
        /*00c2*/ 	.short	(.L_33 - .L_32)
	.align		4
.L_32:
        /*00c4*/ 	.word	index@(_ZN17fastertransformer21shift_partition_COL32IfEEvPaPKT_iiiiPKfii)
        /*00c8*/ 	.word	0x00000000


	//----- nvinfo : EIATTR_MIN_STACK_SIZE
	.align		4
.L_33:
        /*00cc*/ 	.byte	0x04, 0x12
        /*00ce*/ 	.short	(.L_35 - .L_34)
	.align		4
.L_34:
        /*00d0*/ 	.word	index@(_ZN17fastertransformer24shift_partition_v2_COL32IfEEvPaPKT_iiiiPKfii)
        /*00d4*/ 	.word	0x00000000


	//----- nvinfo : EIATTR_MIN_STACK_SIZE
	.align		4
.L_35:
        /*00d8*/ 	.byte	0x04, 0x12
        /*00da*/ 	.short	(.L_37 - .L_36)
	.align		4
.L_36:
        /*00dc*/ 	.word	index@(_ZN17fastertransformer15shift_partitionI7__half2EEvPT_PKS2_iiiiii)
        /*00e0*/ 	.word	0x00000000


	//----- nvinfo : EIATTR_MIN_STACK_SIZE
	.align		4
.L_37:
        /*00e4*/ 	.byte	0x04, 0x12
        /*00e6*/ 	.short	(.L_39 - .L_38)
	.align		4
.L_38:
        /*00e8*/ 	.word	index@(_ZN17fastertransformer18shift_partition_v2I7__half2EEvPT_PKS2_iiiiii)
        /*00ec*/ 	.word	0x00000000


	//----- nvinfo : EIATTR_MIN_STACK_SIZE
	.align		4
.L_39:
        /*00f0*/ 	.byte	0x04, 0x12
        /*00f2*/ 	.short	(.L_41 - .L_40)
	.align		4
.L_40:
        /*00f4*/ 	.word	index@(_ZN17fastertransformer24shift_partition_v2_COL32I7__half2EEvPaPKT_iiiiPKfii)
        /*00f8*/ 	.word	0x00000000


	//----- nvinfo : EIATTR_MIN_STACK_SIZE
	.align		4
.L_41:
        /*00fc*/ 	.byte	0x04, 0x12
        /*00fe*/ 	.short	(.L_43 - .L_42)
	.align		4
.L_42:
        /*0100*/ 	.word	index@(_ZN17fastertransformer21shift_partition_COL32INS_5half4EEEvPaPKT_iiiiPKfii)
        /*0104*/ 	.word	0x00000000


	//----- nvinfo : EIATTR_MIN_STACK_SIZE
	.align		4
.L_43:
        /*0108*/ 	.byte	0x04, 0x12
        /*010a*/ 	.short	(.L_45 - .L_44)
	.align		4
.L_44:
        /*010c*/ 	.word	index@(_ZN17fastertransformer18shift_partition_v2IfEEvPT_PKS1_iiiiii)
        /*0110*/ 	.word	0x00000000


	//----- nvinfo : EIATTR_MIN_STACK_SIZE
	.align		4
.L_45:
        /*0114*/ 	.byte	0x04, 0x12
        /*0116*/ 	.short	(.L_47 - .L_46)
	.align		4
.L_46:
        /*0118*/ 	.word	index@(_ZN17fastertransformer15shift_partitionIfEEvPT_PKS1_iiiiii)
        /*011c*/ 	.word	0x00000000
.L_47:


//--------------------- .nv.compat                --------------------------
	.section	.nv.compat,"",@"SHT_CUDA_COMPAT_INFO"
	.align	4
        /*0000*/ 	.byte	0x02, 0x09, 0x01, 0x00, 0x02, 0x02, 0x01, 0x00, 0x02, 0x05, 0x05, 0x00, 0x03, 0x07, 0x01, 0x01
        /*0010*/ 	.byte	0x02, 0x03, 0x00, 0x00, 0x02, 0x06, 0x01, 0x00, 0x04, 0x0b, 0x08, 0x00, 0x09, 0x00, 0x00, 0x00
        /*0020*/ 	.byte	0x00, 0x00, 0x00, 0x00


//--------------------- .nv.info._ZN17fastertransformer21shift_partition_COL32IfEEvPaPKT_iiiiPKfii --------------------------
	.section	.nv.info._ZN17fastertransformer21shift_partition_COL32IfEEvPaPKT_iiiiPKfii,"",@"SHT_CUDA_INFO"
	.sectionflags	@""
	.align	4


	//----- nvinfo : EIATTR_CUDA_API_VERSION
	.align		4
        /*0000*/ 	.byte	0x04, 0x37
        /*0002*/ 	.short	(.L_49 - .L_48)
.L_48:
        /*0004*/ 	.word	0x00000082


	//----- nvinfo : EIATTR_KPARAM_INFO
	.align		4
.L_49:
        /*0008*/ 	.byte	0x04, 0x17
        /*000a*/ 	.short	(.L_51 - .L_50)
.L_50:
        /*000c*/ 	.word	0x00000000
        /*0010*/ 	.short	0x0008
        /*0012*/ 	.short	0x002c
        /*0014*/ 	.byte	0x00, 0xf0, 0x11, 0x00


	//----- nvinfo : EIATTR_KPARAM_INFO
	.align		4
.L_51:
        /*0018*/ 	.byte	0x04, 0x17
        /*001a*/ 	.short	(.L_53 - .L_52)
.L_52:
        /*001c*/ 	.word	0x00000000
        /*0020*/ 	.short	0x0007
        /*0022*/ 	.short	0x0028
        /*0024*/ 	.byte	0x00, 0xf0, 0x11, 0x00


	//----- nvinfo : EIATTR_KPARAM_INFO
	.align		4
.L_53:
        /*0028*/ 	.byte	0x04, 0x17
        /*002a*/ 	.short	(.L_55 - .L_54)
.L_54:
        /*002c*/ 	.word	0x00000000
        /*0030*/ 	.short	0x0006
        /*0032*/ 	.short	0x0020
        /*0034*/ 	.byte	0x00, 0xf5, 0x21, 0x00


	//----- nvinfo : EIATTR_KPARAM_INFO
	.align		4
.L_55:
        /*0038*/ 	.byte	0x04, 0x17
        /*003a*/ 	.short	(.L_57 - .L_56)
.L_56:
        /*003c*/ 	.word	0x00000000
        /*0040*/ 	.short	0x0005
        /*0042*/ 	.short	0x001c
        /*0044*/ 	.byte	0x00, 0xf0, 0x11, 0x00


	//----- nvinfo : EIATTR_KPARAM_INFO
	.align		4
.L_57:
        /*0048*/ 	.byte	0x04, 0x17
        /*004a*/ 	.short	(.L_59 - .L_58)
.L_58:
        /*004c*/ 	.word	0x00000000
        /*0050*/ 	.short	0x0004
        /*0052*/ 	.short	0x0018
        /*0054*/ 	.byte	0x00, 0xf0, 0x11, 0x00


	//----- nvinfo : EIATTR_KPARAM_INFO
	.align		4
.L_59:
        /*0058*/ 	.byte	0x04, 0x17
        /*005a*/ 	.short	(.L_61 - .L_60)
.L_60:
        /*005c*/ 	.word	0x00000000
        /*0060*/ 	.short	0x0003
        /*0062*/ 	.short	0x0014
        /*0064*/ 	.byte	0x00, 0xf0, 0x11, 0x00


	//----- nvinfo : EIATTR_KPARAM_INFO
	.align		4
.L_61:
        /*0068*/ 	.byte	0x04, 0x17
        /*006a*/ 	.short	(.L_63 - .L_62)
.L_62:
        /*006c*/ 	.word	0x00000000
        /*0070*/ 	.short	0x0002
        /*0072*/ 	.short	0x0010
        /*0074*/ 	.byte	0x00, 0xf0, 0x11, 0x00


	//----- nvinfo : EIATTR_KPARAM_INFO
	.align		4
.L_63:
        /*0078*/ 	.byte	0x04, 0x17
        /*007a*/ 	.short	(.L_65 - .L_64)
.L_64:
        /*007c*/ 	.word	0x00000000
        /*0080*/ 	.short	0x0001
        /*0082*/ 	.short	0x0008
        /*0084*/ 	.byte	0x00, 0xf5, 0x21, 0x00


	//----- nvinfo : EIATTR_KPARAM_INFO
	.align		4
.L_65:
        /*0088*/ 	.byte	0x04, 0x17
        /*008a*/ 	.short	(.L_67 - .L_66)
.L_66:
        /*008c*/ 	.word	0x00000000
        /*0090*/ 	.short	0x0000
        /*0092*/ 	.short	0x0000
        /*0094*/ 	.byte	0x00, 0xf5, 0x21, 0x00


	//----- nvinfo : EIATTR_SPARSE_MMA_MASK
	.align		4
.L_67:
        /*0098*/ 	.byte	0x03, 0x50
        /*009a*/ 	.short	0x0000


	//----- nvinfo : EIATTR_MAXREG_COUNT
	.align		4
        /*009c*/ 	.byte	0x03, 0x1b
        /*009e*/ 	.short	0x00ff


	//----- nvinfo : EIATTR_MERCURY_ISA_VERSION
	.align		4
        /*00a0*/ 	.byte	0x03, 0x5f
        /*00a2*/ 	.short	0x0101


	//----- nvinfo : EIATTR_VRC_CTA_INIT_COUNT
	.align		4
        /*00a4*/ 	.byte	0x02, 0x4a
	.zero		1
	.zero		1


	//----- nvinfo : EIATTR_EXIT_INSTR_OFFSETS
	.align		4
        /*00a8*/ 	.byte	0x04, 0x1c
        /*00aa*/ 	.short	(.L_69 - .L_68)


	//   ....[0]....
.L_68:
        /*00ac*/ 	.word	0x00000540


	//   ....[1]....
        /*00b0*/ 	.word	0x00000880


	//----- nvinfo : EIATTR_CBANK_PARAM_SIZE
	.align		4
.L_69:
        /*00b4*/ 	.byte	0x03, 0x19
        /*00b6*/ 	.short	0x0030


	//----- nvinfo : EIATTR_PARAM_CBANK
	.align		4
        /*00b8*/ 	.byte	0x04, 0x0a
        /*00ba*/ 	.short	(.L_71 - .L_70)
	.align		4
.L_70:
        /*00bc*/ 	.word	index@(.nv.constant0._ZN17fastertransformer21shift_partition_COL32IfEEvPaPKT_iiiiPKfii)
        /*00c0*/ 	.short	0x0380
        /*00c2*/ 	.short	0x0030


	//----- nvinfo : EIATTR_SW_WAR
	.align		4
.L_71:
        /*00c4*/ 	.byte	0x04, 0x36
        /*00c6*/ 	.short	(.L_73 - .L_72)
.L_72:
        /*00c8*/ 	.word	0x00000008
.L_73:


//--------------------- .nv.info._ZN17fastertransformer24shift_partition_v2_COL32IfEEvPaPKT_iiiiPKfii --------------------------
	.section	.nv.info._ZN17fastertransformer24shift_partition_v2_COL32IfEEvPaPKT_iiiiPKfii,"",@"SHT_CUDA_INFO"
	.sectionflags	@""
	.align	4


	//----- nvinfo : EIATTR_CUDA_API_VERSION
	.align		4
        /*0000*/ 	.byte	0x04, 0x37
        /*0002*/ 	.short	(.L_75 - .L_74)
.L_74:
        /*0004*/ 	.word	0x00000082


	//----- nvinfo : EIATTR_KPARAM_INFO
	.align		4
.L_75:
        /*0008*/ 	.byte	0x04, 0x17
        /*000a*/ 	.short	(.L_77 - .L_76)
.L_76:
        /*000c*/ 	.word	0x00000000
        /*0010*/ 	.short	0x0008
        /*0012*/ 	.short	0x002c
        /*0014*/ 	.byte	0x00, 0xf0, 0x11, 0x00


	//----- nvinfo : EIATTR_KPARAM_INFO
	.align		4
.L_77:
        /*0018*/ 	.byte	0x04, 0x17
        /*001a*/ 	.short	(.L_79 - .L_78)
.L_78:
        /*001c*/ 	.word	0x00000000
        /*0020*/ 	.short	0x0007
        /*0022*/ 	.short	0x0028
        /*0024*/ 	.byte	0x00, 0xf0, 0x11, 0x00


	//----- nvinfo : EIATTR_KPARAM_INFO
	.align		4
.L_79:
        /*0028*/ 	.byte	0x04, 0x17
        /*002a*/ 	.short	(.L_81 - .L_80)
.L_80:
        /*002c*/ 	.word	0x00000000
        /*0030*/ 	.short	0x0006
        /*0032*/ 	.short	0x0020
        /*0034*/ 	.byte	0x00, 0xf5, 0x21, 0x00


	//----- nvinfo : EIATTR_KPARAM_INFO
	.align		4
.L_81:
        /*0038*/ 	.byte	0x04, 0x17
        /*003a*/ 	.short	(.L_83 - .L_82)
.L_82:
        /*003c*/ 	.word	0x00000000
        /*0040*/ 	.short	0x0005
        /*0042*/ 	.short	0x001c
        /*0044*/ 	.byte	0x00, 0xf0, 0x11, 0x00


	//----- nvinfo : EIATTR_KPARAM_INFO
	.align		4
.L_83:
        /*0048*/ 	.byte	0x04, 0x17
        /*004a*/ 	.short	(.L_85 - .L_84)
.L_84:
        /*004c*/ 	.word	0x00000000
        /*0050*/ 	.short	0x0004
        /*0052*/ 	.short	0x0018
        /*0054*/ 	.byte	0x00, 0xf0, 0x11, 0x00


	//----- nvinfo : EIATTR_KPARAM_INFO
	.align		4
.L_85:
        /*0058*/ 	.byte	0x04, 0x17
        /*005a*/ 	.short	(.L_87 - .L_86)
.L_86:
        /*005c*/ 	.word	0x00000000
        /*0060*/ 	.short	0x0003
        /*0062*/ 	.short	0x0014
        /*0064*/ 	.byte	0x00, 0xf0, 0x11, 0x00


	//----- nvinfo : EIATTR_KPARAM_INFO
	.align		4
.L_87:
        /*0068*/ 	.byte	0x04, 0x17
        /*006a*/ 	.short	(.L_89 - .L_88)
.L_88:
        /*006c*/ 	.word	0x00000000
        /*0070*/ 	.short	0x0002
        /*0072*/ 	.short	0x0010
        /*0074*/ 	.byte	0x00, 0xf0, 0x11, 0x00


	//----- nvinfo : EIATTR_KPARAM_INFO
	.align		4
.L_89:
        /*0078*/ 	.byte	0x04, 0x17
        /*007a*/ 	.short	(.L_91 - .L_90)
.L_90:
        /*007c*/ 	.word	0x00000000
        /*0080*/ 	.short	0x0001
        /*0082*/ 	.short	0x0008
        /*0084*/ 	.byte	0x00, 0xf5, 0x21, 0x00


	//----- nvinfo : EIATTR_KPARAM_INFO
	.align		4
.L_91:
        /*0088*/ 	.byte	0x04, 0x17
        /*008a*/ 	.short	(.L_93 - .L_92)
.L_92:
        /*008c*/ 	.word	0x00000000
        /*0090*/ 	.short	0x0000
        /*0092*/ 	.short	0x0000
        /*0094*/ 	.byte	0x00, 0xf5, 0x21, 0x00


	//----- nvinfo : EIATTR_SPARSE_MMA_MASK
	.align		4
.L_93:
        /*0098*/ 	.byte	0x03, 0x50
        /*009a*/ 	.short	0x0000


	//----- nvinfo : EIATTR_MAXREG_COUNT
	.align		4
        /*009c*/ 	.byte	0x03, 0x1b
        /*009e*/ 	.short	0x00ff


	//----- nvinfo : EIATTR_MERCURY_ISA_VERSION
	.align		4
        /*00a0*/ 	.byte	0x03, 0x5f
        /*00a2*/ 	.short	0x0101


	//----- nvinfo : EIATTR_VRC_CTA_INIT_COUNT
	.align		4
        /*00a4*/ 	.byte	0x02, 0x4a
	.zero		1
	.zero		1


	//----- nvinfo : EIATTR_EXIT_INSTR_OFFSETS
	.align		4
        /*00a8*/ 	.byte	0x04, 0x1c
        /*00aa*/ 	.short	(.L_95 - .L_94)


	//   ....[0]....
.L_94:
        /*00ac*/ 	.word	0x00000ad0


	//   ....[1]....
        /*00b0*/ 	.word	0x00000bd0


	//----- nvinfo : EIATTR_CBANK_PARAM_SIZE
	.align		4
.L_95:
        /*00b4*/ 	.byte	0x03, 0x19
        /*00b6*/ 	.short	0x0030


	//----- nvinfo : EIATTR_PARAM_CBANK
	.align		4
        /*00b8*/ 	.byte	0x04, 0x0a
        /*00ba*/ 	.short	(.L_97 - .L_96)
	.align		4
.L_96:
        /*00bc*/ 	.word	index@(.nv.constant0._ZN17fastertransformer24shift_partition_v2_COL32IfEEvPaPKT_iiiiPKfii)
        /*00c0*/ 	.short	0x0380
        /*00c2*/ 	.short	0x0030


	//----- nvinfo : EIATTR_SW_WAR
	.align		4
.L_97:
        /*00c4*/ 	.byte	0x04, 0x36
        /*00c6*/ 	.short	(.L_99 - .L_98)
.L_98:
        /*00c8*/ 	.word	0x00000008
.L_99:


//--------------------- .nv.info._ZN17fastertransformer15shift_partitionI7__half2EEvPT_PKS2_iiiiii --------------------------
	.section	.nv.info._ZN17fastertransformer15shift_partitionI7__half2EEvPT_PKS2_iiiiii,"",@"SHT_CUDA_INFO"
	.sectionflags	@""
	.align	4


	//----- nvinfo : EIATTR_CUDA_API_VERSION
	.align		4
        /*0000*/ 	.byte	0x04, 0x37
        /*0002*/ 	.short	(.L_101 - .L_100)
.L_100:
        /*0004*/ 	.word	0x00000082


	//----- nvinfo : EIATTR_KPARAM_INFO
	.align		4
.L_101:
        /*0008*/ 	.byte	0x04, 0x17
        /*000a*/ 	.short	(.L_103 - .L_102)
.L_102:
        /*000c*/ 	.word	0x00000000
        /*0010*/ 	.short	0x0007
        /*0012*/ 	.short	0x0024
        /*0014*/ 	.byte	0x00, 0xf0, 0x11, 0x00


	//----- nvinfo : EIATTR_KPARAM_INFO
	.align		4
.L_103:
        /*0018*/ 	.byte	0x04, 0x17
        /*001a*/ 	.short	(.L_105 - .L_104)
.L_104:
        /*001c*/ 	.word	0x00000000
        /*0020*/ 	.short	0x0006
        /*0022*/ 	.short	0x0020
        /*0024*/ 	.byte	0x00, 0xf0, 0x11, 0x00


	//----- nvinfo : EIATTR_KPARAM_INFO
	.align		4
.L_105:
        /*0028*/ 	.byte	0x04, 0x17
        /*002a*/ 	.short	(.L_107 - .L_106)
.L_106:
        /*002c*/ 	.word	0x00000000
        /*0030*/ 	.short	0x0005
        /*0032*/ 	.short	0x001c
        /*0034*/ 	.byte	0x00, 0xf0, 0x11, 0x00


	//----- nvinfo : EIATTR_KPARAM_INFO
	.align		4
.L_107:
        /*0038*/ 	.byte	0x04, 0x17
        /*003a*/ 	.short	(.L_109 - .L_108)
.L_108:
        /*003c*/ 	.word	0x00000000
        /*0040*/ 	.short	0x0004
        /*0042*/ 	.short	0x0018
        /*0044*/ 	.byte	0x00, 0xf0, 0x11, 0x00


	//----- nvinfo : EIATTR_KPARAM_INFO
	.align		4
.L_109:
        /*0048*/ 	.byte	0x04, 0x17
        /*004a*/ 	.short	(.L_111 - .L_110)
.L_110:
        /*004c*/ 	.word	0x00000000
        /*0050*/ 	.short	0x0003
        /*0052*/ 	.short	0x0014
        /*0054*/ 	.byte	0x00, 0xf0, 0x11, 0x00


	//----- nvinfo : EIATTR_KPARAM_INFO
	.align		4
.L_111:
        /*0058*/ 	.byte	0x04, 0x17
        /*005a*/ 	.short	(.L_113 - .L_112)
.L_112:
        /*005c*/ 	.word	0x00000000
        /*0060*/ 	.short	0x0002
        /*0062*/ 	.short	0x0010
        /*0064*/ 	.byte	0x00, 0xf0, 0x11, 0x00


	//----- nvinfo : EIATTR_KPARAM_INFO
	.align		4
.L_113:
        /*0068*/ 	.byte	0x04, 0x17
        /*006a*/ 	.short	(.L_115 - .L_114)
.L_114:
        /*006c*/ 	.word	0x00000000
        /*0070*/ 	.short	0x0001
        /*0072*/ 	.short	0x0008
        /*0074*/ 	.byte	0x00, 0xf5, 0x21, 0x00


	//----- nvinfo : EIATTR_KPARAM_INFO
	.align		4
.L_115:
        /*0078*/ 	.byte	0x04, 0x17
        /*007a*/ 	.short	(.L_117 - .L_116)
.L_116:
        /*007c*/ 	.word	0x00000000
        /*0080*/ 	.short	0x0000
        /*0082*/ 	.short	0x0000
        /*0084*/ 	.byte	0x00, 0xf5, 0x21, 0x00


	//----- nvinfo : EIATTR_SPARSE_MMA_MASK
	.align		4
.L_117:
        /*0088*/ 	.byte	0x03, 0x50
        /*008a*/ 	.short	0x0000


	//----- nvinfo : EIATTR_MAXREG_COUNT
	.align		4
        /*008c*/ 	.byte	0x03, 0x1b
        /*008e*/ 	.short	0x00ff


	//----- nvinfo : EIATTR_MERCURY_ISA_VERSION
	.align		4
        /*0090*/ 	.byte	0x03, 0x5f
        /*0092*/ 	.short	0x0101


	//----- nvinfo : EIATTR_VRC_CTA_INIT_COUNT
	.align		4
        /*0094*/ 	.byte	0x02, 0x4a
	.zero		1
	.zero		1


	//----- nvinfo : EIATTR_EXIT_INSTR_OFFSETS
	.align		4
        /*0098*/ 	.byte	0x04, 0x1c
        /*009a*/ 	.short	(.L_119 - .L_118)


	//   ....[0]....
.L_118:
        /*009c*/ 	.word	0x00000520


	//   ....[1]....
        /*00a0*/ 	.word	0x000007c0


	//----- nvinfo : EIATTR_CBANK_PARAM_SIZE
	.align		4
.L_119:
        /*00a4*/ 	.byte	0x03, 0x19
        /*00a6*/ 	.short	0x0028


	//----- nvinfo : EIATTR_PARAM_CBANK
	.align		4
        /*00a8*/ 	.byte	0x04, 0x0a
        /*00aa*/ 	.short	(.L_121 - .L_120)
	.align		4
.L_120:
        /*00ac*/ 	.word	index@(.nv.constant0._ZN17fastertransformer15shift_partitionI7__half2EEvPT_PKS2_iiiiii)
        /*00b0*/ 	.short	0x0380
        /*00b2*/ 	.short	0x0028


	//----- nvinfo : EIATTR_SW_WAR
	.align		4
.L_121:
        /*00b4*/ 	.byte	0x04, 0x36
        /*00b6*/ 	.short	(.L_123 - .L_122)
.L_122:
        /*00b8*/ 	.word	0x00000008
.L_123:


//--------------------- .nv.info._ZN17fastertransformer18shift_partition_v2I7__half2EEvPT_PKS2_iiiiii --------------------------
	.section	.nv.info._ZN17fastertransformer18shift_partition_v2I7__half2EEvPT_PKS2_iiiiii,"",@"SHT_CUDA_INFO"
	.sectionflags	@""
	.align	4


	//----- nvinfo : EIATTR_CUDA_API_VERSION
	.align		4
        /*0000*/ 	.byte	0x04, 0x37
        /*0002*/ 	.short	(.L_125 - .L_124)
.L_124:
        /*0004*/ 	.word	0x00000082


	//----- nvinfo : EIATTR_KPARAM_INFO
	.align		4
.L_125:
        /*0008*/ 	.byte	0x04, 0x17
        /*000a*/ 	.short	(.L_127 - .L_126)
.L_126:
        /*000c*/ 	.word	0x00000000
        /*0010*/ 	.short	0x0007
        /*0012*/ 	.short	0x0024
        /*0014*/ 	.byte	0x00, 0xf0, 0x11, 0x00


	//----- nvinfo : EIATTR_KPARAM_INFO
	.align		4
.L_127:
        /*0018*/ 	.byte	0x04, 0x17
        /*001a*/ 	.short	(.L_129 - .L_128)
.L_128:
        /*001c*/ 	.word	0x00000000
        /*0020*/ 	.short	0x0006
        /*0022*/ 	.short	0x0020
        /*0024*/ 	.byte	0x00, 0xf0, 0x11, 0x00


	//----- nvinfo : EIATTR_KPARAM_INFO
	.align		4
.L_129:
        /*0028*/ 	.byte	0x04, 0x17
        /*002a*/ 	.short	(.L_131 - .L_130)
.L_130:
        /*002c*/ 	.word	0x00000000
        /*0030*/ 	.short	0x0005
        /*0032*/ 	.short	0x001c
        /*0034*/ 	.byte	0x00, 0xf0, 0x11, 0x00


	//----- nvinfo : EIATTR_KPARAM_INFO
	.align		4
.L_131:
        /*0038*/ 	.byte	0x04, 0x17
        /*003a*/ 	.short	(.L_133 - .L_132)
.L_132:
        /*003c*/ 	.word	0x00000000
        /*0040*/ 	.short	0x0004
        /*0042*/ 	.short	0x0018
        /*0044*/ 	.byte	0x00, 0xf0, 0x11, 0x00


	//----- nvinfo : EIATTR_KPARAM_INFO
	.align		4
.L_133:
        /*0048*/ 	.byte	0x04, 0x17
        /*004a*/ 	.short	(.L_135 - .L_134)
.L_134:
        /*004c*/ 	.word	0x00000000
        /*0050*/ 	.short	0x0003
        /*0052*/ 	.short	0x0014
        /*0054*/ 	.byte	0x00, 0xf0, 0x11, 0x00


	//----- nvinfo : EIATTR_KPARAM_INFO
	.align		4
.L_135:
        /*0058*/ 	.byte	0x04, 0x17
        /*005a*/ 	.short	(.L_137 - .L_136)
.L_136:
        /*005c*/ 	.word	0x00000000
        /*0060*/ 	.short	0x0002
        /*0062*/ 	.short	0x0010
        /*0064*/ 	.byte	0x00, 0xf0, 0x11, 0x00


	//----- nvinfo : EIATTR_KPARAM_INFO
	.align		4
.L_137:
        /*0068*/ 	.byte	0x04, 0x17
        /*006a*/ 	.short	(.L_139 - .L_138)
.L_138:
        /*006c*/ 	.word	0x00000000
        /*0070*/ 	.short	0x0001
        /*0072*/ 	.short	0x0008
        /*0074*/ 	.byte	0x00, 0xf5, 0x21, 0x00


	//----- nvinfo : EIATTR_KPARAM_INFO
	.align		4
.L_139:
        /*0078*/ 	.byte	0x04, 0x17
        /*007a*/ 	.short	(.L_141 - .L_140)
.L_140:
        /*007c*/ 	.word	0x00000000
        /*0080*/ 	.short	0x0000
        /*0082*/ 	.short	0x0000
        /*0084*/ 	.byte	0x00, 0xf5, 0x21, 0x00


	//----- nvinfo : EIATTR_SPARSE_MMA_MASK
	.align		4
.L_141:
        /*0088*/ 	.byte	0x03, 0x50
        /*008a*/ 	.short	0x0000


	//----- nvinfo : EIATTR_MAXREG_COUNT
	.align		4
        /*008c*/ 	.byte	0x03, 0x1b
        /*008e*/ 	.short	0x00ff


	//----- nvinfo : EIATTR_MERCURY_ISA_VERSION
	.align		4
        /*0090*/ 	.byte	0x03, 0x5f
        /*0092*/ 	.short	0x0101


	//----- nvinfo : EIATTR_VRC_CTA_INIT_COUNT
	.align		4
        /*0094*/ 	.byte	0x02, 0x4a
	.zero		1
	.zero		1


	//----- nvinfo : EIATTR_EXIT_INSTR_OFFSETS
	.align		4
        /*0098*/ 	.byte	0x04, 0x1c
        /*009a*/ 	.short	(.L_143 - .L_142)


	//   ....[0]....
.L_142:
        /*009c*/ 	.word	0x000009d0


	//   ....[1]....
        /*00a0*/ 	.word	0x00000a80


	//----- nvinfo : EIATTR_CBANK_PARAM_SIZE
	.align		4
.L_143:
        /*00a4*/ 	.byte	0x03, 0x19
        /*00a6*/ 	.short	0x0028


	//----- nvinfo : EIATTR_PARAM_CBANK
	.align		4
        /*00a8*/ 	.byte	0x04, 0x0a
        /*00aa*/ 	.short	(.L_145 - .L_144)
	.align		4
.L_144:
        /*00ac*/ 	.word	index@(.nv.constant0._ZN17fastertransformer18shift_partition_v2I7__half2EEvPT_PKS2_iiiiii)
        /*00b0*/ 	.short	0x0380
        /*00b2*/ 	.short	0x0028


	//----- nvinfo : EIATTR_SW_WAR
	.align		4
.L_145:
        /*00b4*/ 	.byte	0x04, 0x36
        /*00b6*/ 	.short	(.L_147 - .L_146)
.L_146:
        /*00b8*/ 	.word	0x00000008
.L_147:


//--------------------- .nv.info._ZN17fastertransformer24shift_partition_v2_COL32I7__half2EEvPaPKT_iiiiPKfii --------------------------
	.section	.nv.info._ZN17fastertransformer24shift_partition_v2_COL32I7__half2EEvPaPKT_iiiiPKfii,"",@"SHT_CUDA_INFO"
	.sectionflags	@""
	.align	4


	//----- nvinfo : EIATTR_CUDA_API_VERSION
	.align		4
        /*0000*/ 	.byte	0x04, 0x37
        /*0002*/ 	.short	(.L_149 - .L_148)
.L_148:
        /*0004*/ 	.word	0x00000082


	//----- nvinfo : EIATTR_KPARAM_INFO
	.align		4
.L_149:
        /*0008*/ 	.byte	0x04, 0x17
        /*000a*/ 	.short	(.L_151 - .L_150)
.L_150:
        /*000c*/ 	.word	0x00000000
        /*0010*/ 	.short	0x0008
        /*0012*/ 	.short	0x002c
        /*0014*/ 	.byte	0x00, 0xf0, 0x11, 0x00


	//----- nvinfo : EIATTR_KPARAM_INFO
	.align		4
.L_151:
        /*0018*/ 	.byte	0x04, 0x17
        /*001a*/ 	.short	(.L_153 - .L_152)
.L_152:
        /*001c*/ 	.word	0x00000000
        /*0020*/ 	.short	0x0007
        /*0022*/ 	.short	0x0028
        /*0024*/ 	.byte	0x00, 0xf0, 0x11, 0x00


	//----- nvinfo : EIATTR_KPARAM_INFO
	.align		4
.L_153:
        /*0028*/ 	.byte	0x04, 0x17
        /*002a*/ 	.short	(.L_155 - .L_154)
.L_154:
        /*002c*/ 	.word	0x00000000
        /*0030*/ 	.short	0x0006
        /*0032*/ 	.short	0x0020
        /*0034*/ 	.byte	0x00, 0xf5, 0x21, 0x00


	//----- nvinfo : EIATTR_KPARAM_INFO
	.align		4
.L_155:
        /*0038*/ 	.byte	0x04, 0x17
        /*003a*/ 	.short	(.L_157 - .L_156)
.L_156:
        /*003c*/ 	.word	0x00000000
        /*0040*/ 	.short	0x0005
        /*0042*/ 	.short	0x001c
        /*0044*/ 	.byte	0x00, 0xf0, 0x11, 0x00


	//----- nvinfo : EIATTR_KPARAM_INFO
	.align		4
.L_157:
        /*0048*/ 	.byte	0x04, 0x17
        /*004a*/ 	.short	(.L_159 - .L_158)
.L_158:
        /*004c*/ 	.word	0x00000000
        /*0050*/ 	.short	0x0004
        /*0052*/ 	.short	0x0018
        /*0054*/ 	.byte	0x00, 0xf0, 0x11, 0x00


	//----- nvinfo : EIATTR_KPARAM_INFO
	.align		4
.L_159:
        /*0058*/ 	.byte	0x04, 0x17
        /*005a*/ 	.short	(.L_161 - .L_160)
.L_160:
        /*005c*/ 	.word	0x00000000
        /*0060*/ 	.short	0x0003
        /*0062*/ 	.short	0x0014
        /*0064*/ 	.byte	0x00, 0xf0, 0x11, 0x00


	//----- nvinfo : EIATTR_KPARAM_INFO
	.align		4
.L_161:
        /*0068*/ 	.byte	0x04, 0x17
        /*006a*/ 	.short	(.L_163 - .L_162)
.L_162:
        /*006c*/ 	.word	0x00000000
        /*0070*/ 	.short	0x0002
        /*0072*/ 	.short	0x0010
        /*0074*/ 	.byte	0x00, 0xf0, 0x11, 0x00


	//----- nvinfo : EIATTR_KPARAM_INFO
	.align		4
.L_163:
        /*0078*/ 	.byte	0x04, 0x17
        /*007a*/ 	.short	(.L_165 - .L_164)
.L_164:
        /*007c*/ 	.word	0x00000000
        /*0080*/ 	.short	0x0001
        /*0082*/ 	.short	0x0008
        /*0084*/ 	.byte	0x00, 0xf5, 0x21, 0x00


	//----- nvinfo : EIATTR_KPARAM_INFO
	.align		4
.L_165:
        /*0088*/ 	.byte	0x04, 0x17
        /*008a*/ 	.short	(.L_167 - .L_166)
.L_166:
        /*008c*/ 	.word	0x00000000
        /*0090*/ 	.short	0x0000
        /*0092*/ 	.short	0x0000
        /*0094*/ 	.byte	0x00, 0xf5, 0x21, 0x00


	//----- nvinfo : EIATTR_SPARSE_MMA_MASK
	.align		4
.L_167:
        /*0098*/ 	.byte	0x03, 0x50
        /*009a*/ 	.short	0x0000


	//----- nvinfo : EIATTR_MAXREG_COUNT
	.align		4
        /*009c*/ 	.byte	0x03, 0x1b
        /*009e*/ 	.short	0x00ff


	//----- nvinfo : EIATTR_MERCURY_ISA_VERSION
	.align		4
        /*00a0*/ 	.byte	0x03, 0x5f
        /*00a2*/ 	.short	0x0101


	//----- nvinfo : EIATTR_VRC_CTA_INIT_COUNT
	.align		4
        /*00a4*/ 	.byte	0x02, 0x4a
	.zero		1
	.zero		1


	//----- nvinfo : EIATTR_EXIT_INSTR_OFFSETS
	.align		4
        /*00a8*/ 	.byte	0x04, 0x1c
        /*00aa*/ 	.short	(.L_169 - .L_168)


	//   ....[0]....
.L_168:
        /*00ac*/ 	.word	0x00000c10


	//   ....[1]....
        /*00b0*/ 	.word	0x00000d70


	//----- nvinfo : EIATTR_CBANK_PARAM_SIZE
	.align		4
.L_169:
        /*00b4*/ 	.byte	0x03, 0x19
        /*00b6*/ 	.short	0x0030


	//----- nvinfo : EIATTR_PARAM_CBANK
	.align		4
        /*00b8*/ 	.byte	0x04, 0x0a
        /*00ba*/ 	.short	(.L_171 - .L_170)
	.align		4
.L_170:
        /*00bc*/ 	.word	index@(.nv.constant0._ZN17fastertransformer24shift_partition_v2_COL32I7__half2EEvPaPKT_iiiiPKfii)
        /*00c0*/ 	.short	0x0380
        /*00c2*/ 	.short	0x0030


	//----- nvinfo : EIATTR_SW_WAR
	.align		4
.L_171:
        /*00c4*/ 	.byte	0x04, 0x36
        /*00c6*/ 	.short	(.L_173 - .L_172)
.L_172:
        /*00c8*/ 	.word	0x00000008
.L_173:


//--------------------- .nv.info._ZN17fastertransformer21shift_partition_COL32INS_5half4EEEvPaPKT_iiiiPKfii --------------------------
	.section	.nv.info._ZN17fastertransformer21shift_partition_COL32INS_5half4EEEvPaPKT_iiiiPKfii,"",@"SHT_CUDA_INFO"
	.sectionflags	@""
	.align	4


	//----- nvinfo : EIATTR_CUDA_API_VERSION
	.align		4
        /*0000*/ 	.byte	0x04, 0x37
        /*0002*/ 	.short	(.L_175 - .L_174)
.L_174:
        /*0004*/ 	.word	0x00000082


	//----- nvinfo : EIATTR_KPARAM_INFO
	.align		4
.L_175:
        /*0008*/ 	.byte	0x04, 0x17
        /*000a*/ 	.short	(.L_177 - .L_176)
.L_176:
        /*000c*/ 	.word	0x00000000
        /*0010*/ 	.short	0x0008
        /*0012*/ 	.short	0x002c
        /*0014*/ 	.byte	0x00, 0xf0, 0x11, 0x00


	//----- nvinfo : EIATTR_KPARAM_INFO
	.align		4
.L_177:
        /*0018*/ 	.byte	0x04, 0x17
        /*001a*/ 	.short	(.L_179 - .L_178)
.L_178:
        /*001c*/ 	.word	0x00000000
        /*0020*/ 	.short	0x0007
        /*0022*/ 	.short	0x0028
        /*0024*/ 	.byte	0x00, 0xf0, 0x11, 0x00


	//----- nvinfo : EIATTR_KPARAM_INFO
	.align		4
.L_179:
        /*0028*/ 	.byte	0x04, 0x17
        /*002a*/ 	.short	(.L_181 - .L_180)
.L_180:
        /*002c*/ 	.word	0x00000000
        /*0030*/ 	.short	0x0006
        /*0032*/ 	.short	0x0020
        /*0034*/ 	.byte	0x00, 0xf5, 0x21, 0x00


	//----- nvinfo : EIATTR_KPARAM_INFO
	.align		4
.L_181:
        /*0038*/ 	.byte	0x04, 0x17
        /*003a*/ 	.short	(.L_183 - .L_182)
.L_182:
        /*003c*/ 	.word	0x00000000
        /*0040*/ 	.short	0x0005
        /*0042*/ 	.short	0x001c
        /*0044*/ 	.byte	0x00, 0xf0, 0x11, 0x00


	//----- nvinfo : EIATTR_KPARAM_INFO
	.align		4
.L_183:
        /*0048*/ 	.byte	0x04, 0x17
        /*004a*/ 	.short	(.L_185 - .L_184)
.L_184:
        /*004c*/ 	.word	0x00000000
        /*0050*/ 	.short	0x0004
        /*0052*/ 	.short	0x0018
        /*0054*/ 	.byte	0x00, 0xf0, 0x11, 0x00


	//----- nvinfo : EIATTR_KPARAM_INFO
	.align		4
.L_185:
        /*0058*/ 	.byte	0x04, 0x17
        /*005a*/ 	.short	(.L_187 - .L_186)
.L_186:
        /*005c*/ 	.word	0x00000000
        /*0060*/ 	.short	0x0003
        /*0062*/ 	.short	0x0014
        /*0064*/ 	.byte	0x00, 0xf0, 0x11, 0x00


	//----- nvinfo : EIATTR_KPARAM_INFO
	.align		4
.L_187:
        /*0068*/ 	.byte	0x04, 0x17
        /*006a*/ 	.short	(.L_189 - .L_188)
.L_188:
        /*006c*/ 	.word	0x00000000
        /*0070*/ 	.short	0x0002
        /*0072*/ 	.short	0x0010
        /*0074*/ 	.byte	0x00, 0xf0, 0x11, 0x00


	//----- nvinfo : EIATTR_KPARAM_INFO
	.align		4
.L_189:
        /*0078*/ 	.byte	0x04, 0x17
        /*007a*/ 	.short	(.L_191 - .L_190)
.L_190:
        /*007c*/ 	.word	0x00000000
        /*0080*/ 	.short	0x0001
        /*0082*/ 	.short	0x0008
        /*0084*/ 	.byte	0x00, 0xf5, 0x21, 0x00


	//----- nvinfo : EIATTR_KPARAM_INFO
	.align		4
.L_191:
        /*0088*/ 	.byte	0x04, 0x17
        /*008a*/ 	.short	(.L_193 - .L_192)
.L_192:
        /*008c*/ 	.word	0x00000000
        /*0090*/ 	.short	0x0000
        /*0092*/ 	.short	0x0000
        /*0094*/ 	.byte	0x00, 0xf5, 0x21, 0x00


	//----- nvinfo : EIATTR_SPARSE_MMA_MASK
	.align		4
.L_193:
        /*0098*/ 	.byte	0x03, 0x50
        /*009a*/ 	.short	0x0000


	//----- nvinfo : EIATTR_MAXREG_COUNT
	.align		4
        /*009c*/ 	.byte	0x03, 0x1b
        /*009e*/ 	.short	0x00ff


	//----- nvinfo : EIATTR_MERCURY_ISA_VERSION
	.align		4
        /*00a0*/ 	.byte	0x03, 0x5f
        /*00a2*/ 	.short	0x0101


	//----- nvinfo : EIATTR_VRC_CTA_INIT_COUNT
	.align		4
        /*00a4*/ 	.byte	0x02, 0x4a
	.zero		1
	.zero		1


	//----- nvinfo : EIATTR_EXIT_INSTR_OFFSETS
	.align		4
        /*00a8*/ 	.byte	0x04, 0x1c
        /*00aa*/ 	.short	(.L_195 - .L_194)


	//   ....[0]....
.L_194:
        /*00ac*/ 	.word	0x00000550


	//   ....[1]....
        /*00b0*/ 	.word	0x00000980


	//----- nvinfo : EIATTR_CBANK_PARAM_SIZE
	.align		4
.L_195:
        /*00b4*/ 	.byte	0x03, 0x19
        /*00b6*/ 	.short	0x0030


	//----- nvinfo : EIATTR_PARAM_CBANK
	.align		4
        /*00b8*/ 	.byte	0x04, 0x0a
        /*00ba*/ 	.short	(.L_197 - .L_196)
	.align		4
.L_196:
        /*00bc*/ 	.word	index@(.nv.constant0._ZN17fastertransformer21shift_partition_COL32INS_5half4EEEvPaPKT_iiiiPKfii)
        /*00c0*/ 	.short	0x0380
        /*00c2*/ 	.short	0x0030


	//----- nvinfo : EIATTR_SW_WAR
	.align		4
.L_197:
        /*00c4*/ 	.byte	0x04, 0x36
        /*00c6*/ 	.short	(.L_199 - .L_198)
.L_198:
        /*00c8*/ 	.word	0x00000008
.L_199:


//--------------------- .nv.info._ZN17fastertransformer18shift_partition_v2IfEEvPT_PKS1_iiiiii --------------------------
	.section	.nv.info._ZN17fastertransformer18shift_partition_v2IfEEvPT_PKS1_iiiiii,"",@"SHT_CUDA_INFO"
	.sectionflags	@""
	.align	4


	//----- nvinfo : EIATTR_CUDA_API_VERSION
	.align		4
        /*0000*/ 	.byte	0x04, 0x37
        /*0002*/ 	.short	(.L_201 - .L_200)
.L_200:
        /*0004*/ 	.word	0x00000082


	//----- nvinfo : EIATTR_KPARAM_INFO
	.align		4
.L_201:
        /*0008*/ 	.byte	0x04, 0x17
        /*000a*/ 	.short	(.L_203 - .L_202)
.L_202:
        /*000c*/ 	.word	0x00000000
        /*0010*/ 	.short	0x0007
        /*0012*/ 	.short	0x0024
        /*0014*/ 	.byte	0x00, 0xf0, 0x11, 0x00


	//----- nvinfo : EIATTR_KPARAM_INFO
	.align		4
.L_203:
        /*0018*/ 	.byte	0x04, 0x17
        /*001a*/ 	.short	(.L_205 - .L_204)
.L_204:
        /*001c*/ 	.word	0x00000000
        /*0020*/ 	.short	0x0006
        /*0022*/ 	.short	0x0020
        /*0024*/ 	.byte	0x00, 0xf0, 0x11, 0x00


	//----- nvinfo : EIATTR_KPARAM_INFO
	.align		4
.L_205:
        /*0028*/ 	.byte	0x04, 0x17
        /*002a*/ 	.short	(.L_207 - .L_206)
.L_206:
        /*002c*/ 	.word	0x00000000
        /*0030*/ 	.short	0x0005
        /*0032*/ 	.short	0x001c
        /*0034*/ 	.byte	0x00, 0xf0, 0x11, 0x00


	//----- nvinfo : EIATTR_KPARAM_INFO
	.align		4
.L_207:
        /*0038*/ 	.byte	0x04, 0x17
        /*003a*/ 	.short	(.L_209 - .L_208)
.L_208:
        /*003c*/ 	.word	0x00000000
        /*0040*/ 	.short	0x0004
        /*0042*/ 	.short	0x0018
        /*0044*/ 	.byte	0x00, 0xf0, 0x11, 0x00


	//----- nvinfo : EIATTR_KPARAM_INFO
	.align		4
.L_209:
        /*0048*/ 	.byte	0x04, 0x17
        /*004a*/ 	.short	(.L_211 - .L_210)
.L_210:
        /*004c*/ 	.word	0x00000000
        /*0050*/ 	.short	0x0003
        /*0052*/ 	.short	0x0014
        /*0054*/ 	.byte	0x00, 0xf0, 0x11, 0x00


	//----- nvinfo : EIATTR_KPARAM_INFO
	.align		4
.L_211:
        /*0058*/ 	.byte	0x04, 0x17
        /*005a*/ 	.short	(.L_213 - .L_212)
.L_212:
        /*005c*/ 	.word	0x00000000
        /*0060*/ 	.short	0x0002
        /*0062*/ 	.short	0x0010
        /*0064*/ 	.byte	0x00, 0xf0, 0x11, 0x00


	//----- nvinfo : EIATTR_KPARAM_INFO
	.align		4
.L_213:
        /*0068*/ 	.byte	0x04, 0x17
        /*006a*/ 	.short	(.L_215 - .L_214)
.L_214:
        /*006c*/ 	.word	0x00000000
        /*0070*/ 	.short	0x0001
        /*0072*/ 	.short	0x0008
        /*0074*/ 	.byte	0x00, 0xf5, 0x21, 0x00


	//----- nvinfo : EIATTR_KPARAM_INFO
	.align		4
.L_215:
        /*0078*/ 	.byte	0x04, 0x17
        /*007a*/ 	.short	(.L_217 - .L_216)
.L_216:
        /*007c*/ 	.word	0x00000000
        /*0080*/ 	.short	0x0000
        /*0082*/ 	.short	0x0000
        /*0084*/ 	.byte	0x00, 0xf5, 0x21, 0x00


	//----- nvinfo : EIATTR_SPARSE_MMA_MASK
	.align		4
.L_217:
        /*0088*/ 	.byte	0x03, 0x50
        /*008a*/ 	.short	0x0000


	//----- nvinfo : EIATTR_MAXREG_COUNT
	.align		4
        /*008c*/ 	.byte	0x03, 0x1b
        /*008e*/ 	.short	0x00ff


	//----- nvinfo : EIATTR_MERCURY_ISA_VERSION
	.align		4
        /*0090*/ 	.byte	0x03, 0x5f
        /*0092*/ 	.short	0x0101


	//----- nvinfo : EIATTR_VRC_CTA_INIT_COUNT
	.align		4
        /*0094*/ 	.byte	0x02, 0x4a
	.zero		1
	.zero		1


	//----- nvinfo : EIATTR_EXIT_INSTR_OFFSETS
	.align		4
        /*0098*/ 	.byte	0x04, 0x1c
        /*009a*/ 	.short	(.L_219 - .L_218)


	//   ....[0]....
.L_218:
        /*009c*/ 	.word	0x000009d0


	//   ....[1]....
        /*00a0*/ 	.word	0x00000a80


	//----- nvinfo : EIATTR_CBANK_PARAM_SIZE
	.align		4
.L_219:
        /*00a4*/ 	.byte	0x03, 0x19
        /*00a6*/ 	.short	0x0028


	//----- nvinfo : EIATTR_PARAM_CBANK
	.align		4
        /*00a8*/ 	.byte	0x04, 0x0a
        /*00aa*/ 	.short	(.L_221 - .L_220)
	.align		4
.L_220:
        /*00ac*/ 	.word	index@(.nv.constant0._ZN17fastertransformer18shift_partition_v2IfEEvPT_PKS1_iiiiii)
        /*00b0*/ 	.short	0x0380
        /*00b2*/ 	.short	0x0028


	//----- nvinfo : EIATTR_SW_WAR
	.align		4
.L_221:
        /*00b4*/ 	.byte	0x04, 0x36
        /*00b6*/ 	.short	(.L_223 - .L_222)
.L_222:
        /*00b8*/ 	.word	0x00000008
.L_223:


//--------------------- .nv.info._ZN17fastertransformer15shift_partitionIfEEvPT_PKS1_iiiiii --------------------------
	.section	.nv.info._ZN17fastertransformer15shift_partitionIfEEvPT_PKS1_iiiiii,"",@"SHT_CUDA_INFO"
	.sectionflags	@""
	.align	4


	//----- nvinfo : EIATTR_CUDA_API_VERSION
	.align		4
        /*0000*/ 	.byte	0x04, 0x37
        /*0002*/ 	.short	(.L_225 - .L_224)
.L_224:
        /*0004*/ 	.word	0x00000082


	//----- nvinfo : EIATTR_KPARAM_INFO
	.align		4
.L_225:
        /*0008*/ 	.byte	0x04, 0x17
        /*000a*/ 	.short	(.L_227 - .L_226)
.L_226:
        /*000c*/ 	.word	0x00000000
        /*0010*/ 	.short	0x0007
        /*0012*/ 	.short	0x0024
        /*0014*/ 	.byte	0x00, 0xf0, 0x11, 0x00


	//----- nvinfo : EIATTR_KPARAM_INFO
	.align		4
.L_227:
        /*0018*/ 	.byte	0x04, 0x17
        /*001a*/ 	.short	(.L_229 - .L_228)
.L_228:
        /*001c*/ 	.word	0x00000000
        /*0020*/ 	.short	0x0006
        /*0022*/ 	.short	0x0020
        /*0024*/ 	.byte	0x00, 0xf0, 0x11, 0x00


	//----- nvinfo : EIATTR_KPARAM_INFO
	.align		4
.L_229:
        /*0028*/ 	.byte	0x04, 0x17
        /*002a*/ 	.short	(.L_231 - .L_230)
.L_230:
        /*002c*/ 	.word	0x00000000
        /*0030*/ 	.short	0x0005
        /*0032*/ 	.short	0x001c
        /*0034*/ 	.byte	0x00, 0xf0, 0x11, 0x00


	//----- nvinfo : EIATTR_KPARAM_INFO
	.align		4
.L_231:
        /*0038*/ 	.byte	0x04, 0x17
        /*003a*/ 	.short	(.L_233 - .L_232)
.L_232:
        /*003c*/ 	.word	0x00000000
        /*0040*/ 	.short	0x0004
        /*0042*/ 	.short	0x0018
        /*0044*/ 	.byte	0x00, 0xf0, 0x11, 0x00


	//----- nvinfo : EIATTR_KPARAM_INFO
	.align		4
.L_233:
        /*0048*/ 	.byte	0x04, 0x17
        /*004a*/ 	.short	(.L_235 - .L_234)
.L_234:
        /*004c*/ 	.word	0x00000000
        /*0050*/ 	.short	0x0003
        /*0052*/ 	.short	0x0014
        /*0054*/ 	.byte	0x00, 0xf0, 0x11, 0x00


	//----- nvinfo : EIATTR_KPARAM_INFO
	.align		4
.L_235:
        /*0058*/ 	.byte	0x04, 0x17
        /*005a*/ 	.short	(.L_237 - .L_236)
.L_236:
        /*005c*/ 	.word	0x00000000
        /*0060*/ 	.short	0x0002
        /*0062*/ 	.short	0x0010
        /*0064*/ 	.byte	0x00, 0xf0, 0x11, 0x00


	//----- nvinfo : EIATTR_KPARAM_INFO
	.align		4
.L_237:
        /*0068*/ 	.byte	0x04, 0x17
        /*006a*/ 	.short	(.L_239 - .L_238)
.L_238:
        /*006c*/ 	.word	0x00000000
        /*0070*/ 	.short	0x0001
        /*0072*/ 	.short	0x0008
        /*0074*/ 	.byte	0x00, 0xf5, 0x21, 0x00


	//----- nvinfo : EIATTR_KPARAM_INFO
	.align		4
.L_239:
        /*0078*/ 	.byte	0x04, 0x17
        /*007a*/ 	.short	(.L_241 - .L_240)
.L_240:
        /*007c*/ 	.word	0x00000000
        /*0080*/ 	.short	0x0000
        /*0082*/ 	.short	0x0000
        /*0084*/ 	.byte	0x00, 0xf5, 0x21, 0x00


	//----- nvinfo : EIATTR_SPARSE_MMA_MASK
	.align		4
.L_241:
        /*0088*/ 	.byte	0x03, 0x50
        /*008a*/ 	.short	0x0000


	//----- nvinfo : EIATTR_MAXREG_COUNT
	.align		4
        /*008c*/ 	.byte	0x03, 0x1b
        /*008e*/ 	.short	0x00ff


	//----- nvinfo : EIATTR_MERCURY_ISA_VERSION
	.align		4
        /*0090*/ 	.byte	0x03, 0x5f
        /*0092*/ 	.short	0x0101


	//----- nvinfo : EIATTR_VRC_CTA_INIT_COUNT
	.align		4
        /*0094*/ 	.byte	0x02, 0x4a
	.zero		1
	.zero		1


	//----- nvinfo : EIATTR_EXIT_INSTR_OFFSETS
	.align		4
        /*0098*/ 	.byte	0x04, 0x1c
        /*009a*/ 	.short	(.L_243 - .L_242)


	//   ....[0]....
.L_242:
        /*009c*/ 	.word	0x00000510


	//   ....[1]....
        /*00a0*/ 	.word	0x00000810


	//----- nvinfo : EIATTR_CBANK_PARAM_SIZE
	.align		4
.L_243:
        /*00a4*/ 	.byte	0x03, 0x19
        /*00a6*/ 	.short	0x0028


	//----- nvinfo : EIATTR_PARAM_CBANK
	.align		4
        /*00a8*/ 	.byte	0x04, 0x0a
        /*00aa*/ 	.short	(.L_245 - .L_244)
	.align		4
.L_244:
        /*00ac*/ 	.word	index@(.nv.constant0._ZN17fastertransformer15shift_partitionIfEEvPT_PKS1_iiiiii)
        /*00b0*/ 	.short	0x0380
        /*00b2*/ 	.short	0x0028


	//----- nvinfo : EIATTR_SW_WAR
	.align		4
.L_245:
        /*00b4*/ 	.byte	0x04, 0x36
        /*00b6*/ 	.short	(.L_247 - .L_246)
.L_246:
        /*00b8*/ 	.word	0x00000008
.L_247:


//--------------------- .nv.callgraph             --------------------------
	.section	.nv.callgraph,"",@"SHT_CUDA_CALLGRAPH"
	.align	4
	.sectionentsize	8
	.align		4
        /*0000*/ 	.word	0x00000000
	.align		4
        /*0004*/ 	.word	0xffffffff
	.align		4
        /*0008*/ 	.word	0x00000000
	.align		4
        /*000c*/ 	.word	0xfffffffe
	.align		4
        /*0010*/ 	.word	0x00000000
	.align		4
        /*0014*/ 	.word	0xfffffffd
	.align		4
        /*0018*/ 	.word	0x00000000
	.align		4
        /*001c*/ 	.word	0xfffffffc


//--------------------- .text._ZN17fastertransformer21shift_partition_COL32IfEEvPaPKT_iiiiPKfii --------------------------
	.section	.text._ZN17fastertransformer21shift_partition_COL32IfEEvPaPKT_iiiiPKfii,"ax",@progbits
	.align	128
        .global         _ZN17fastertransformer21shift_partition_COL32IfEEvPaPKT_iiiiPKfii
        .type           _ZN17fastertransformer21shift_partition_COL32IfEEvPaPKT_iiiiPKfii,@function
        .size           _ZN17fastertransformer21shift_partition_COL32IfEEvPaPKT_iiiiPKfii,(.L_x_16 - _ZN17fastertransformer21shift_partition_COL32IfEEvPaPKT_iiiiPKfii)
        .other          _ZN17fastertransformer21shift_partition_COL32IfEEvPaPKT_iiiiPKfii,@"STO_CUDA_ENTRY STV_DEFAULT"
_ZN17fastertransformer21shift_partition_COL32IfEEvPaPKT_iiiiPKfii:
.text._ZN17fastertransformer21shift_partition_COL32IfEEvPaPKT_iiiiPKfii:
[----:B------:R-:W-:Y:S08]  /*0000*/  LDC R1, c[0x0][0x37c] ;  /* 0x0000df00ff017b82 */ /* 0x000ff00000000800 */
[----:B------:R-:W0:Y:S01]  /*0010*/  LDC R0, c[0x0][0x3ac] ;  /* 0x0000eb00ff007b82 */ /* 0x000e220000000800 */
[----:B------:R-:W1:Y:S01]  /*0020*/  S2R R6, SR_CTAID.Y ;  /* 0x0000000000067919 */ /* 0x000e620000002600 */
[----:B------:R-:W2:Y:S01]  /*0030*/  LDCU UR8, c[0x0][0x374] ;  /* 0x00006e80ff0877ac */ /* 0x000ea20008000800 */
[----:B------:R-:W3:Y:S01]  /*0040*/  S2R R3, SR_CTAID.X ;  /* 0x0000000000037919 */ /* 0x000ee20000002500 */
[----:B------:R-:W4:Y:S04]  /*0050*/  LDCU UR9, c[0x0][0x370] ;  /* 0x00006e00ff0977ac */ /* 0x000f280008000800 */
[----:B------:R-:W5:Y:S08]  /*0060*/  LDC R4, c[0x0][0x3a8] ;  /* 0x0000ea00ff047b82 */ /* 0x000f700000000800 */
[----:B------:R-:W2:Y:S01]  /*0070*/  S2UR UR4, SR_CTAID.Z ;  /* 0x00000000000479c3 */ /* 0x000ea20000002700 */
[----:B0-----:R-:W-:-:S04]  /*0080*/  IABS R2, R0 ;  /* 0x0000000000027213 */ /* 0x001fc80000000000 */
[----:B------:R-:W0:Y:S01]  /*0090*/  I2F.RP R7, R2 ;  /* 0x0000000200077306 */ /* 0x000e220000209400 */
[----:B-----5:R-:W-:Y:S01]  /*00a0*/  ISETP.NE.AND P0, PT, R4, RZ, PT ;  /* 0x000000ff0400720c */ /* 0x020fe20003f05270 */
[----:B---3--:R-:W-:Y:S01]  /*00b0*/  IMAD.MOV.U32 R13, RZ, RZ, R3 ;  /* 0x000000ffff0d7224 */ /* 0x008fe200078e0003 */
[----:B--2---:R-:W-:-:S05]  /*00c0*/  UIMAD UR4, UR4, UR8, URZ ;  /* 0x00000008040472a4 */ /* 0x004fca000f8e02ff */
[----:B0-----:R-:W0:Y:S01]  /*00d0*/  MUFU.RCP R7, R7 ;  /* 0x0000000700077308 */ /* 0x001e220000001000 */
[----:B----4-:R-:W-:Y:S01]  /*00e0*/  UIMAD UR4, UR4, UR9, URZ ;  /* 0x00000009040472a4 */ /* 0x010fe2000f8e02ff */
[----:B0-----:R-:W-:Y:S01]  /*00f0*/  VIADD R5, R7, 0xffffffe ;  /* 0x0ffffffe07057836 */ /* 0x001fe20000000000 */
[----:B-1----:R-:W-:-:S05]  /*0100*/  MOV R7, R6 ;  /* 0x0000000600077202 */ /* 0x002fca0000000f00 */
[----:B------:R-:W0:Y:S02]  /*0110*/  F2I.FTZ.U32.TRUNC.NTZ R5, R5 ;  /* 0x0000000500057305 */ /* 0x000e24000021f000 */
[----:B0-----:R-:W-:Y:S01]  /*0120*/  IMAD.MOV R9, RZ, RZ, -R5 ;  /* 0x000000ffff097224 */ /* 0x001fe200078e0a05 */
[----:B------:R-:W-:Y:S06]  /*0130*/  @!P0 BRA `(.L_x_0) ;  /* 0x0000000000908947 */ /* 0x000fec0003800000 */
[----:B------:R-:W0:Y:S01]  /*0140*/  I2F.U32.RP R8, UR9 ;  /* 0x0000000900087d06 */ /* 0x000e220008209000 */
[----:B------:R-:W-:-:S07]  /*0150*/  ISETP.NE.U32.AND P3, PT, RZ, UR9, PT ;  /* 0x00000009ff007c0c */ /* 0x000fce000bf65070 */
[----:B------:R-:W1:Y:S08]  /*0160*/  I2F.U32.RP R7, UR8 ;  /* 0x0000000800077d06 */ /* 0x000e700008209000 */
[----:B0-----:R-:W0:Y:S08]  /*0170*/  MUFU.RCP R8, R8 ;  /* 0x0000000800087308 */ /* 0x001e300000001000 */
[----:B-1----:R-:W1:Y:S01]  /*0180*/  MUFU.RCP R7, R7 ;  /* 0x0000000700077308 */ /* 0x002e620000001000 */
[----:B0-----:R-:W-:-:S02]  /*0190*/  IADD3 R12, PT, PT, R8, 0xffffffe, RZ ;  /* 0x0ffffffe080c7810 */ /* 0x001fc40007ffe0ff */
[----:B------:R-:W-:-:S05]  /*01a0*/  IADD3 R8, PT, PT, -R4, UR9, R3 ;  /* 0x0000000904087c10 */ /* 0x000fca000fffe103 */
[----:B------:R0:W2:Y:S01]  /*01b0*/  F2I.FTZ.U32.TRUNC.NTZ R13, R12 ;  /* 0x0000000c000d7305 */ /* 0x0000a2000021f000 */
[----:B-1----:R-:W-:Y:S01]  /*01c0*/  VIADD R10, R7, 0xffffffe ;  /* 0x0ffffffe070a7836 */ /* 0x002fe20000000000 */
[----:B------:R-:W-:-:S06]  /*01d0*/  IADD3 R7, PT, PT, -R4, UR8, R6 ;  /* 0x0000000804077c10 */ /* 0x000fcc000fffe106 */
[----:B------:R1:W3:Y:S01]  /*01e0*/  F2I.FTZ.U32.TRUNC.NTZ R11, R10 ;  /* 0x0000000a000b7305 */ /* 0x0002e2000021f000 */
[----:B0-----:R-:W-:Y:S02]  /*01f0*/  IMAD.MOV.U32 R12, RZ, RZ, RZ ;  /* 0x000000ffff0c7224 */ /* 0x001fe400078e00ff */
[----:B--2---:R-:W-:Y:S02]  /*0200*/  IMAD.MOV R17, RZ, RZ, -R13 ;  /* 0x000000ffff117224 */ /* 0x004fe400078e0a0d */
[----:B-1----:R-:W-:Y:S02]  /*0210*/  HFMA2 R10, -RZ, RZ, 0, 0 ;  /* 0x00000000ff0a7431 */ /* 0x002fe400000001ff */
[----:B------:R-:W-:Y:S02]  /*0220*/  IMAD R17, R17, UR9, RZ ;  /* 0x0000000911117c24 */ /* 0x000fe4000f8e02ff */
[----:B---3--:R-:W-:Y:S02]  /*0230*/  IMAD.MOV R15, RZ, RZ, -R11 ;  /* 0x000000ffff0f7224 */ /* 0x008fe400078e0a0b */
[----:B------:R-:W-:-:S04]  /*0240*/  IMAD.HI.U32 R13, R13, R17, R12 ;  /* 0x000000110d0d7227 */ /* 0x000fc800078e000c */
[----:B------:R-:W-:Y:S02]  /*0250*/  IMAD R15, R15, UR8, RZ ;  /* 0x000000080f0f7c24 */ /* 0x000fe4000f8e02ff */
[----:B------:R-:W-:-:S04]  /*0260*/  IMAD.HI.U32 R13, R13, R8, RZ ;  /* 0x000000080d0d7227 */ /* 0x000fc800078e00ff */
[----:B------:R-:W-:Y:S01]  /*0270*/  IMAD.HI.U32 R10, R11, R15, R10 ;  /* 0x0000000f0b0a7227 */ /* 0x000fe200078e000a */
[----:B------:R-:W-:-:S05]  /*0280*/  IADD3 R13, PT, PT, -R13, RZ, RZ ;  /* 0x000000ff0d0d7210 */ /* 0x000fca0007ffe1ff */
[----:B------:R-:W-:-:S04]  /*0290*/  IMAD.HI.U32 R10, R10, R7, RZ ;  /* 0x000000070a0a7227 */ /* 0x000fc800078e00ff */
[----:B------:R-:W-:Y:S02]  /*02a0*/  IMAD.MOV R10, RZ, RZ, -R10 ;  /* 0x000000ffff0a7224 */ /* 0x000fe400078e0a0a */
[----:B------:R-:W-:Y:S02]  /*02b0*/  IMAD R13, R13, UR9, R8 ;  /* 0x000000090d0d7c24 */ /* 0x000fe4000f8e0208 */
[----:B------:R-:W-:-:S03]  /*02c0*/  IMAD R7, R10, UR8, R7 ;  /* 0x000000080a077c24 */ /* 0x000fc6000f8e0207 */
[----:B------:R-:W-:Y:S02]  /*02d0*/  ISETP.GE.U32.AND P1, PT, R13, UR9, PT ;  /* 0x000000090d007c0c */ /* 0x000fe4000bf26070 */
[----:B------:R-:W-:-:S11]  /*02e0*/  ISETP.GE.U32.AND P0, PT, R7, UR8, PT ;  /* 0x0000000807007c0c */ /* 0x000fd6000bf06070 */
[----:B------:R-:W-:Y:S01]  /*02f0*/  @P1 VIADD R13, R13, -UR9 ;  /* 0x800000090d0d1c36 */ /* 0x000fe20008000000 */
[----:B------:R-:W-:Y:S01]  /*0300*/  ISETP.NE.U32.AND P1, PT, RZ, UR8, PT ;  /* 0x00000008ff007c0c */ /* 0x000fe2000bf25070 */
[----:B------:R-:W-:-:S03]  /*0310*/  @P0 VIADD R7, R7, -UR8 ;  /* 0x8000000807070c36 */ /* 0x000fc60008000000 */
[----:B------:R-:W-:Y:S02]  /*0320*/  ISETP.GE.U32.AND P2, PT, R13, UR9, PT ;  /* 0x000000090d007c0c */ /* 0x000fe4000bf46070 */
[----:B------:R-:W-:-:S11]  /*0330*/  ISETP.GE.U32.AND P0, PT, R7, UR8, PT ;  /* 0x0000000807007c0c */ /* 0x000fd6000bf06070 */
[----:B------:R-:W-:Y:S01]  /*0340*/  @P2 VIADD R13, R13, -UR9 ;  /* 0x800000090d0d2c36 */ /* 0x000fe20008000000 */
[----:B------:R-:W-:Y:S02]  /*0350*/  @!P3 LOP3.LUT R13, RZ, UR9, RZ, 0x33, !PT ;  /* 0x00000009ff0dbc12 */ /* 0x000fe4000f8e33ff */
[----:B------:R-:W-:Y:S02]  /*0360*/  @P0 IADD3 R7, PT, PT, R7, -UR8, RZ ;  /* 0x8000000807070c10 */ /* 0x000fe4000fffe0ff */
[----:B------:R-:W-:-:S07]  /*0370*/  @!P1 LOP3.LUT R7, RZ, UR8, RZ, 0x33, !PT ;  /* 0x00000008ff079c12 */ /* 0x000fce000f8e33ff */
.L_x_0:
[----:B------:R-:W-:Y:S01]  /*0380*/  IMAD R9, R9, R2, RZ ;  /* 0x0000000209097224 */ /* 0x000fe200078e02ff */
[----:B------:R-:W-:Y:S01]  /*0390*/  IABS R8, R13 ;  /* 0x0000000d00087213 */ /* 0x000fe20000000000 */
[----:B------:R-:W-:Y:S01]  /*03a0*/  IMAD.MOV.U32 R4, RZ, RZ, RZ ;  /* 0x000000ffff047224 */ /* 0x000fe200078e00ff */
[----:B------:R-:W0:Y:S01]  /*03b0*/  LDC.64 R10, c[0x0][0x3a0] ;  /* 0x0000e800ff0a7b82 */ /* 0x000e220000000a00 */
[----:B------:R-:W0:Y:S01]  /*03c0*/  LDCU.64 UR6, c[0x0][0x358] ;  /* 0x00006b00ff0677ac */ /* 0x000e220008000a00 */
[----:B------:R-:W1:Y:S01]  /*03d0*/  S2R R14, SR_TID.X ;  /* 0x00000000000e7919 */ /* 0x000e620000002100 */
[----:B------:R-:W-:Y:S01]  /*03e0*/  IMAD.HI.U32 R12, R5, R9, R4 ;  /* 0x00000009050c7227 */ /* 0x000fe200078e0004 */
[----:B------:R-:W-:Y:S01]  /*03f0*/  MOV R5, R8 ;  /* 0x0000000800057202 */ /* 0x000fe20000000f00 */
[----:B------:R-:W1:Y:S04]  /*0400*/  LDCU UR5, c[0x0][0x39c] ;  /* 0x00007380ff0577ac */ /* 0x000e680008000800 */
[----:B------:R-:W-:-:S04]  /*0410*/  IMAD.HI.U32 R4, R12, R5, RZ ;  /* 0x000000050c047227 */ /* 0x000fc800078e00ff */
[----:B------:R-:W-:-:S04]  /*0420*/  IMAD.MOV R8, RZ, RZ, -R4 ;  /* 0x000000ffff087224 */ /* 0x000fc800078e0a04 */
[----:B------:R-:W-:Y:S01]  /*0430*/  IMAD R5, R2, R8, R5 ;  /* 0x0000000802057224 */ /* 0x000fe200078e0205 */
[----:B------:R-:W-:-:S04]  /*0440*/  LOP3.LUT R8, RZ, R0, RZ, 0x33, !PT ;  /* 0x00000000ff087212 */ /* 0x000fc800078e33ff */
[----:B------:R-:W-:-:S13]  /*0450*/  ISETP.GT.U32.AND P1, PT, R2, R5, PT ;  /* 0x000000050200720c */ /* 0x000fda0003f24070 */
[----:B------:R-:W-:Y:S01]  /*0460*/  @!P1 IMAD.IADD R5, R5, 0x1, -R2 ;  /* 0x0000000105059824 */ /* 0x000fe200078e0a02 */
[----:B------:R-:W-:Y:S02]  /*0470*/  @!P1 IADD3 R4, PT, PT, R4, 0x1, RZ ;  /* 0x0000000104049810 */ /* 0x000fe40007ffe0ff */
[----:B-1----:R-:W-:Y:S02]  /*0480*/  ISETP.GE.AND P1, PT, R14, UR5, PT ;  /* 0x000000050e007c0c */ /* 0x002fe4000bf26270 */
[----:B------:R-:W-:Y:S02]  /*0490*/  ISETP.GE.U32.AND P0, PT, R5, R2, PT ;  /* 0x000000020500720c */ /* 0x000fe40003f06070 */
[----:B------:R-:W-:-:S04]  /*04a0*/  LOP3.LUT R5, R13, R0, RZ, 0x3c, !PT ;  /* 0x000000000d057212 */ /* 0x000fc800078e3cff */
[----:B------:R-:W-:-:S07]  /*04b0*/  ISETP.GE.AND P2, PT, R5, RZ, PT ;  /* 0x000000ff0500720c */ /* 0x000fce0003f46270 */
[----:B------:R-:W-:Y:S01]  /*04c0*/  @P0 VIADD R4, R4, 0x1 ;  /* 0x0000000104040836 */ /* 0x000fe20000000000 */
[----:B------:R-:W-:-:S05]  /*04d0*/  ISETP.NE.AND P0, PT, R0, RZ, PT ;  /* 0x000000ff0000720c */ /* 0x000fca0003f05270 */
[----:B------:R-:W-:-:S05]  /*04e0*/  @!P2 IMAD.MOV R4, RZ, RZ, -R4 ;  /* 0x000000ffff04a224 */ /* 0x000fca00078e0a04 */
[----:B------:R-:W-:Y:S02]  /*04f0*/  SEL R5, R8, R4, !P0 ;  /* 0x0000000408057207 */ /* 0x000fe40004000000 */
[----:B0-----:R0:W5:Y:S02]  /*0500*/  LDG.E.CONSTANT R4, desc[UR6][R10.64] ;  /* 0x000000060a047981 */ /* 0x001164000c1e9900 */
[----:B------:R-:W-:-:S05]  /*0510*/  IADD3 R9, PT, PT, -R5, RZ, RZ ;  /* 0x000000ff05097210 */ /* 0x000fca0007ffe1ff */
[----:B------:R-:W-:-:S04]  /*0520*/  IMAD R9, R0, R9, R13 ;  /* 0x0000000900097224 */ /* 0x000fc800078e020d */
[----:B------:R-:W-:Y:S01]  /*0530*/  VIADD R9, R9, UR4 ;  /* 0x0000000409097c36 */ /* 0x000fe20008000000 */
[----:B0-----:R-:W-:Y:S06]  /*0540*/  @P1 EXIT ;  /* 0x000000000000194d */ /* 0x001fec0003800000 */
[----:B------:R-:W0:Y:S01]  /*0550*/  LDCU UR5, c[0x0][0x378] ;  /* 0x00006f00ff0577ac */ /* 0x000e220008000800 */
[----:B------:R-:W1:Y:S01]  /*0560*/  LDC.64 R10, c[0x0][0x388] ;  /* 0x0000e200ff0a7b82 */ /* 0x000e620000000a00 */
[----:B------:R-:W-:Y:S01]  /*0570*/  LOP3.LUT R13, R14, 0x3e0, RZ, 0xc0, !PT ;  /* 0x000003e00e0d7812 */ /* 0x000fe200078ec0ff */
[----:B------:R-:W-:Y:S01]  /*0580*/  IMAD R6, R6, UR9, R3 ;  /* 0x0000000906067c24 */ /* 0x000fe2000f8e0203 */
[----:B------:R-:W-:Y:S01]  /*0590*/  LOP3.LUT R14, R14, 0x1f, RZ, 0xc0, !PT ;  /* 0x0000001f0e0e7812 */ /* 0x000fe200078ec0ff */
[----:B------:R-:W2:Y:S02]  /*05a0*/  LDCU.64 UR10, c[0x0][0x380] ;  /* 0x00007000ff0a77ac */ /* 0x000ea40008000a00 */
[----:B------:R-:W-:Y:S02]  /*05b0*/  VIADD R6, R6, UR4 ;  /* 0x0000000406067c36 */ /* 0x000fe40008000000 */
[----:B------:R-:W3:Y:S01]  /*05c0*/  LDC R17, c[0x0][0x398] ;  /* 0x0000e600ff117b82 */ /* 0x000ee20000000800 */
[----:B0-----:R-:W-:-:S04]  /*05d0*/  UIMAD UR5, UR8, UR5, URZ ;  /* 0x00000005080572a4 */ /* 0x001fc8000f8e02ff */
[----:B------:R-:W-:-:S06]  /*05e0*/  UIMAD UR5, UR5, UR9, URZ ;  /* 0x00000009050572a4 */ /* 0x000fcc000f8e02ff */
[----:B------:R-:W-:-:S05]  /*05f0*/  IMAD R3, R13, UR5, R14 ;  /* 0x000000050d037c24 */ /* 0x000fca000f8e020e */
[----:B------:R-:W-:-:S05]  /*0600*/  LEA R13, R6, R3, 0x5 ;  /* 0x00000003060d7211 */ /* 0x000fca00078e28ff */
[----:B-1----:R-:W-:-:S06]  /*0610*/  IMAD.WIDE R10, R13, 0x4, R10 ;  /* 0x000000040d0a7825 */ /* 0x002fcc00078e020a */
[----:B------:R0:W4:Y:S01]  /*0620*/  LDG.E.CONSTANT R11, desc[UR6][R10.64] ;  /* 0x000000060a0b7981 */ /* 0x000122000c1e9900 */
[----:B------:R-:W-:Y:S02]  /*0630*/  IABS R13, R7 ;  /* 0x00000007000d7213 */ /* 0x000fe40000000000 */
[----:B---3--:R-:W-:-:S03]  /*0640*/  IABS R15, R17 ;  /* 0x00000011000f7213 */ /* 0x008fc60000000000 */
[----:B------:R-:W-:-:S04]  /*0650*/  IMAD.HI.U32 R6, R12, R13, RZ ;  /* 0x0000000d0c067227 */ /* 0x000fc800078e00ff */
[----:B------:R-:W-:Y:S01]  /*0660*/  IMAD.HI.U32 R12, R12, R15, RZ ;  /* 0x0000000f0c0c7227 */ /* 0x000fe200078e00ff */
[----:B0-----:R-:W-:-:S03]  /*0670*/  LOP3.LUT R10, R7, R0, RZ, 0x3c, !PT ;  /* 0x00000000070a7212 */ /* 0x001fc600078e3cff */
[----:B------:R-:W-:Y:S01]  /*0680*/  IMAD.MOV R14, RZ, RZ, -R6 ;  /* 0x000000ffff0e7224 */ /* 0x000fe200078e0a06 */
[----:B------:R-:W-:Y:S02]  /*0690*/  IADD3 R16, PT, PT, -R12, RZ, RZ ;  /* 0x000000ff0c107210 */ /* 0x000fe40007ffe1ff */
[----:B------:R-:W-:Y:S01]  /*06a0*/  ISETP.GE.AND P1, PT, R10, RZ, PT ;  /* 0x000000ff0a00720c */ /* 0x000fe20003f26270 */
[C---:B------:R-:W-:Y:S02]  /*06b0*/  IMAD R13, R2.reuse, R14, R13 ;  /* 0x0000000e020d7224 */ /* 0x040fe400078e020d */
[----:B------:R-:W-:-:S03]  /*06c0*/  IMAD R15, R2, R16, R15 ;  /* 0x00000010020f7224 */ /* 0x000fc600078e020f */
[C---:B------:R-:W-:Y:S02]  /*06d0*/  ISETP.GT.U32.AND P5, PT, R2.reuse, R13, PT ;  /* 0x0000000d0200720c */ /* 0x040fe40003fa4070 */
[----:B------:R-:W-:-:S11]  /*06e0*/  ISETP.GT.U32.AND P4, PT, R2, R15, PT ;  /* 0x0000000f0200720c */ /* 0x000fd60003f84070 */
[----:B------:R-:W-:Y:S02]  /*06f0*/  @!P5 IMAD.IADD R13, R13, 0x1, -R2 ;  /* 0x000000010d0dd824 */ /* 0x000fe400078e0a02 */
[-C--:B------:R-:W-:Y:S01]  /*0700*/  @!P4 IADD3 R15, PT, PT, R15, -R2.reuse, RZ ;  /* 0x800000020f0fc210 */ /* 0x080fe20007ffe0ff */
[----:B------:R-:W-:Y:S01]  /*0710*/  @!P5 VIADD R6, R6, 0x1 ;  /* 0x000000010606d836 */ /* 0x000fe20000000000 */
[----:B------:R-:W-:Y:S02]  /*0720*/  @!P4 IADD3 R12, PT, PT, R12, 0x1, RZ ;  /* 0x000000010c0cc810 */ /* 0x000fe40007ffe0ff */
[-C--:B------:R-:W-:Y:S02]  /*0730*/  ISETP.GE.U32.AND P3, PT, R13, R2.reuse, PT ;  /* 0x000000020d00720c */ /* 0x080fe40003f66070 */
[----:B------:R-:W-:Y:S02]  /*0740*/  ISETP.GE.U32.AND P2, PT, R15, R2, PT ;  /* 0x000000020f00720c */ /* 0x000fe40003f46070 */
[----:B------:R-:W-:-:S04]  /*0750*/  LOP3.LUT R2, R17, R0, RZ, 0x3c, !PT ;  /* 0x0000000011027212 */ /* 0x000fc800078e3cff */
[----:B------:R-:W-:-:S05]  /*0760*/  ISETP.GE.AND P5, PT, R2, RZ, PT ;  /* 0x000000ff0200720c */ /* 0x000fca0003fa6270 */
[----:B------:R-:W-:Y:S02]  /*0770*/  @P3 VIADD R6, R6, 0x1 ;  /* 0x0000000106063836 */ /* 0x000fe40000000000 */
[----:B------:R-:W-:Y:S02]  /*0780*/  @P2 IADD3 R12, PT, PT, R12, 0x1, RZ ;  /* 0x000000010c0c2810 */ /* 0x000fe40007ffe0ff */
[----:B------:R-:W-:-:S04]  /*0790*/  @!P1 IMAD.MOV R6, RZ, RZ, -R6 ;  /* 0x000000ffff069224 */ /* 0x000fc800078e0a06 */
[----:B------:R-:W-:Y:S02]  /*07a0*/  @!P5 IADD3 R12, PT, PT, -R12, RZ, RZ ;  /* 0x000000ff0c0cd210 */ /* 0x000fe40007ffe1ff */
[C---:B------:R-:W-:Y:S02]  /*07b0*/  SEL R6, R8.reuse, R6, !P0 ;  /* 0x0000000608067207 */ /* 0x040fe40004000000 */
[----:B------:R-:W-:-:S03]  /*07c0*/  SEL R8, R8, R12, !P0 ;  /* 0x0000000c08087207 */ /* 0x000fc60004000000 */
[----:B------:R-:W-:Y:S02]  /*07d0*/  IMAD.MOV R2, RZ, RZ, -R6 ;  /* 0x000000ffff027224 */ /* 0x000fe400078e0a06 */
[----:B------:R-:W-:Y:S02]  /*07e0*/  IMAD R5, R6, R8, R5 ;  /* 0x0000000806057224 */ /* 0x000fe400078e0205 */
[----:B------:R-:W-:-:S04]  /*07f0*/  IMAD R7, R0, R2, R7 ;  /* 0x0000000200077224 */ /* 0x000fc800078e0207 */
[----:B------:R-:W-:-:S04]  /*0800*/  IMAD R5, R5, R0, R7 ;  /* 0x0000000005057224 */ /* 0x000fc800078e0207 */
[----:B------:R-:W-:-:S05]  /*0810*/  IMAD R0, R5, R0, R9 ;  /* 0x0000000005007224 */ /* 0x000fca00078e0209 */
[----:B------:R-:W-:-:S04]  /*0820*/  LEA R3, R0, R3, 0x5 ;  /* 0x0000000300037211 */ /* 0x000fc800078e28ff */
[----:B--2---:R-:W-:-:S04]  /*0830*/  IADD3 R2, P0, PT, R3, UR10, RZ ;  /* 0x0000000a03027c10 */ /* 0x004fc8000ff1e0ff */
[----:B------:R-:W-:Y:S01]  /*0840*/  LEA.HI.X.SX32 R3, R3, UR11, 0x1, P0 ;  /* 0x0000000b03037c11 */ /* 0x000fe200080f0eff */
[----:B----45:R-:W-:-:S04]  /*0850*/  FMUL.FTZ R4, R4, R11 ;  /* 0x0000000b04047220 */ /* 0x030fc80000410000 */
[----:B------:R-:W0:Y:S02]  /*0860*/  F2I.S8.NTZ R5, R4 ;  /* 0x0000000400057305 */ /* 0x000e240000202100 */
[----:B0-----:R-:W-:Y:S01]  /*0870*/  STG.E.U8 desc[UR6][R2.64], R5 ;  /* 0x0000000502007986 */ /* 0x001fe2000c101106 */
[----:B------:R-:W-:Y:S05]  /*0880*/  EXIT ;  /* 0x000000000000794d */ /* 0x000fea0003800000 */
.L_x_1:
[----:B------:R-:W-:-:S00]  /*0890*/  BRA `(.L_x_1) ;  /* 0xfffffffc00fc7947 */ /* 0x000fc0000383ffff */
[----:B------:R-:W-:-:S00]  /*08a0*/  NOP ;  /* 0x0000000000007918 */ /* 0x000fc00000000000 */
        /* <DEDUP_REMOVED lines=13> */
.L_x_16:


//--------------------- .text._ZN17fastertransformer24shift_partition_v2_COL32IfEEvPaPKT_iiiiPKfii --------------------------
	.section	.text._ZN17fastertransformer24shift_partition_v2_COL32IfEEvPaPKT_iiiiPKfii,"ax",@progbits
	.align	128
        .global         _ZN17fastertransformer24shift_partition_v2_COL32IfEEvPaPKT_iiiiPKfii
        .type           _ZN17fastertransformer24shift_partition_v2_COL32IfEEvPaPKT_iiiiPKfii,@function
        .size           _ZN17fastertransformer24shift_partition_v2_COL32IfEEvPaPKT_iiiiPKfii,(.L_x_17 - _ZN17fastertransformer24shift_partition_v2_COL32IfEEvPaPKT_iiiiPKfii)
        .other          _ZN17fastertransformer24shift_partition_v2_COL32IfEEvPaPKT_iiiiPKfii,@"STO_CUDA_ENTRY STV_DEFAULT"
_ZN17fastertransformer24shift_partition_v2_COL32IfEEvPaPKT_iiiiPKfii:
.text._ZN17fastertransformer24shift_partition_v2_COL32IfEEvPaPKT_iiiiPKfii:
[----:B------:R-:W-:Y:S08]  /*0000*/  LDC R1, c[0x0][0x37c] ;  /* 0x0000df00ff017b82 */ /* 0x000ff00000000800 */
[----:B------:R-:W0:Y:S01]  /*0010*/  LDC R9, c[0x0][0x3a8] ;  /* 0x0000ea00ff097b82 */ /* 0x000e220000000800 */
[----:B------:R-:W1:Y:S01]  /*0020*/  S2R R0, SR_CTAID.Y ;  /* 0x0000000000007919 */ /* 0x000e620000002600 */
[----:B------:R-:W2:Y:S01]  /*0030*/  LDCU UR5, c[0x0][0x374] ;  /* 0x00006e80ff0577ac */ /* 0x000ea20008000800 */
[----:B------:R-:W3:Y:S01]  /*0040*/  S2R R3, SR_CTAID.X ;  /* 0x0000000000037919 */ /* 0x000ee20000002500 */
[----:B------:R-:W4:Y:S01]  /*0050*/  LDCU UR6, c[0x0][0x370] ;  /* 0x00006e00ff0677ac */ /* 0x000f220008000800 */
[----:B------:R-:W0:Y:S01]  /*0060*/  S2R R11, SR_TID.X ;  /* 0x00000000000b7919 */ /* 0x000e220000002100 */
[----:B------:R-:W2:Y:S01]  /*0070*/  LDCU UR4, c[0x0][0x378] ;  /* 0x00006f00ff0477ac */ /* 0x000ea20008000800 */
[----:B0-----:R-:W-:Y:S01]  /*0080*/  ISETP.NE.AND P0, PT, R9, RZ, PT ;  /* 0x000000ff0900720c */ /* 0x001fe20003f05270 */
[----:B--2---:R-:W-:-:S04]  /*0090*/  UIMAD UR4, UR5, UR4, URZ ;  /* 0x00000004050472a4 */ /* 0x004fc8000f8e02ff */
[----:B----4-:R-:W-:Y:S01]  /*00a0*/  UIMAD UR4, UR4, UR6, URZ ;  /* 0x00000006040472a4 */ /* 0x010fe2000f8e02ff */
[----:B-1----:R-:W-:Y:S02]  /*00b0*/  IMAD.MOV.U32 R6, RZ, RZ, R0 ;  /* 0x000000ffff067224 */ /* 0x002fe400078e0000 */
[----:B---3--:R-:W-:-:S05]  /*00c0*/  IMAD.MOV.U32 R7, RZ, RZ, R3 ;  /* 0x000000ffff077224 */ /* 0x008fca00078e0003 */
[----:B------:R-:W-:Y:S05]  /*00d0*/  @!P0 BRA `(.L_x_2) ;  /* 0x0000000000908947 */ /* 0x000fea0003800000 */
        /* <DEDUP_REMOVED lines=8> */
[----:B-1----:R-:W-:-:S07]  /*0160*/  VIADD R6, R8, 0xffffffe ;  /* 0x0ffffffe08067836 */ /* 0x002fce0000000000 */
[----:B------:R1:W3:Y:S01]  /*0170*/  F2I.FTZ.U32.TRUNC.NTZ R7, R6 ;  /* 0x0000000600077305 */ /* 0x0002e2000021f000 */
[----:B0-----:R-:W-:Y:S02]  /*0180*/  IMAD.MOV.U32 R4, RZ, RZ, RZ ;  /* 0x000000ffff047224 */ /* 0x001fe400078e00ff */
[----:B--2---:R-:W-:Y:S02]  /*0190*/  IMAD.MOV R13, RZ, RZ, -R5 ;  /* 0x000000ffff0d7224 */ /* 0x004fe400078e0a05 */
[----:B-1----:R-:W-:Y:S02]  /*01a0*/  IMAD.MOV.U32 R6, RZ, RZ, RZ ;  /* 0x000000ffff067224 */ /* 0x002fe400078e00ff */
[----:B------:R-:W-:Y:S01]  /*01b0*/  IMAD R13, R13, UR5, RZ ;  /* 0x000000050d0d7c24 */ /* 0x000fe2000f8e02ff */
[----:B---3--:R-:W-:-:S03]  /*01c0*/  IADD3 R15, PT, PT, RZ, -R7, RZ ;  /* 0x80000007ff0f7210 */ /* 0x008fc60007ffe0ff */
[----:B------:R-:W-:Y:S01]  /*01d0*/  IMAD.HI.U32 R5, R5, R13, R4 ;  /* 0x0000000d05057227 */ /* 0x000fe200078e0004 */
[----:B------:R-:W-:-:S03]  /*01e0*/  IADD3 R4, PT, PT, -R9, UR6, R3 ;  /* 0x0000000609047c10 */ /* 0x000fc6000fffe103 */
        /* <DEDUP_REMOVED lines=10> */
[----:B------:R-:W-:Y:S02]  /*0290*/  @P0 VIADD R6, R6, -UR5 ;  /* 0x8000000506060c36 */ /* 0x000fe40008000000 */
[----:B------:R-:W-:Y:S02]  /*02a0*/  @P1 IADD3 R7, PT, PT, R7, -UR6, RZ ;  /* 0x8000000607071c10 */ /* 0x000fe4000fffe0ff */
[----:B------:R-:W-:Y:S02]  /*02b0*/  ISETP.NE.U32.AND P1, PT, RZ, UR5, PT ;  /* 0x00000005ff007c0c */ /* 0x000fe4000bf25070 */
[----:B------:R-:W-:Y:S02]  /*02c0*/  ISETP.GE.U32.AND P0, PT, R6, UR5, PT ;  /* 0x0000000506007c0c */ /* 0x000fe4000bf06070 */
[----:B------:R-:W-:-:S11]  /*02d0*/  ISETP.GE.U32.AND P2, PT, R7, UR6, PT ;  /* 0x0000000607007c0c */ /* 0x000fd6000bf46070 */
[----:B------:R-:W-:Y:S01]  /*02e0*/  @P0 VIADD R6, R6, -UR5 ;  /* 0x8000000506060c36 */ /* 0x000fe20008000000 */
[----:B------:R-:W-:Y:S01]  /*02f0*/  @!P1 LOP3.LUT R6, RZ, UR5, RZ, 0x33, !PT ;  /* 0x00000005ff069c12 */ /* 0x000fe2000f8e33ff */
[----:B------:R-:W-:Y:S01]  /*0300*/  @P2 VIADD R7, R7, -UR6 ;  /* 0x8000000607072c36 */ /* 0x000fe20008000000 */
[----:B------:R-:W-:-:S07]  /*0310*/  @!P3 LOP3.LUT R7, RZ, UR6, RZ, 0x33, !PT ;  /* 0x00000006ff07bc12 */ /* 0x000fce000f8e33ff */
.L_x_2:
[----:B------:R-:W0:Y:S01]  /*0320*/  LDCU UR9, c[0x0][0x39c] ;  /* 0x00007380ff0977ac */ /* 0x000e220008000800 */
[----:B------:R-:W1:Y:S01]  /*0330*/  S2UR UR7, SR_CTAID.Z ;  /* 0x00000000000779c3 */ /* 0x000e620000002700 */
[----:B------:R-:W-:Y:S01]  /*0340*/  IMAD R0, R0, UR6, R3 ;  /* 0x0000000600007c24 */ /* 0x000fe2000f8e0203 */
[----:B------:R-:W2:Y:S06]  /*0350*/  LDCU UR8, c[0x0][0x360] ;  /* 0x00006c00ff0877ac */ /* 0x000eac0008000800 */
[----:B------:R-:W3:Y:S08]  /*0360*/  LDC.64 R22, c[0x0][0x3a0] ;  /* 0x0000e800ff167b82 */ /* 0x000ef00000000a00 */
[----:B------:R-:W4:Y:S01]  /*0370*/  LDC R16, c[0x0][0x3ac] ;  /* 0x0000eb00ff107b82 */ /* 0x000f220000000800 */
[----:B0-----:R-:W-:-:S02]  /*0380*/  ISETP.GE.AND P0, PT, R11, UR9, PT ;  /* 0x000000090b007c0c */ /* 0x001fc4000bf06270 */
[----:B--2---:R-:W-:Y:S01]  /*0390*/  IADD3 R10, PT, PT, R11, UR8, RZ ;  /* 0x000000080b0a7c10 */ /* 0x004fe2000fffe0ff */
[----:B-1----:R-:W-:-:S03]  /*03a0*/  UIMAD UR5, UR5, UR7, URZ ;  /* 0x00000007050572a4 */ /* 0x002fc6000f8e02ff */
[C---:B------:R-:W-:Y:S01]  /*03b0*/  ISETP.GE.AND P2, PT, R10.reuse, UR9, PT ;  /* 0x000000090a007c0c */ /* 0x040fe2000bf46270 */
[----:B------:R-:W-:Y:S01]  /*03c0*/  VIADD R8, R10, UR8 ;  /* 0x000000080a087c36 */ /* 0x000fe20008000000 */
[----:B------:R-:W-:-:S05]  /*03d0*/  UIMAD UR5, UR5, UR6, URZ ;  /* 0x00000006050572a4 */ /* 0x000fca000f8e02ff */
[----:B------:R-:W0:Y:S01]  /*03e0*/  @!P0 LDC.64 R14, c[0x0][0x388] ;  /* 0x0000e200ff0e8b82 */ /* 0x000e220000000a00 */
[----:B------:R-:W-:Y:S01]  /*03f0*/  ISETP.GE.AND P1, PT, R8, UR9, PT ;  /* 0x0000000908007c0c */ /* 0x000fe2000bf26270 */
[----:B------:R-:W3:Y:S01]  /*0400*/  LDCU.64 UR6, c[0x0][0x358] ;  /* 0x00006b00ff0677ac */ /* 0x000ee20008000a00 */
[C---:B------:R-:W-:Y:S01]  /*0410*/  @!P0 LOP3.LUT R9, R11.reuse, 0x1f, RZ, 0xc0, !PT ;  /* 0x0000001f0b098812 */ /* 0x040fe200078ec0ff */
[----:B------:R-:W-:Y:S01]  /*0420*/  VIADD R0, R0, UR5 ;  /* 0x0000000500007c36 */ /* 0x000fe20008000000 */
[----:B------:R-:W-:-:S03]  /*0430*/  @!P0 LOP3.LUT R11, R11, 0x3e0, RZ, 0xc0, !PT ;  /* 0x000003e00b0b8812 */ /* 0x000fc600078ec0ff */
[----:B------:R-:W1:Y:S01]  /*0440*/  @!P2 LDC.64 R4, c[0x0][0x388] ;  /* 0x0000e200ff04ab82 */ /* 0x000e620000000a00 */
[----:B------:R-:W-:Y:S02]  /*0450*/  @!P0 LEA R12, R0, R9, 0x5 ;  /* 0x00000009000c8211 */ /* 0x000fe400078e28ff */
[C---:B------:R-:W-:Y:S02]  /*0460*/  @!P2 LOP3.LUT R13, R10.reuse, 0x1f, RZ, 0xc0, !PT ;  /* 0x0000001f0a0da812 */ /* 0x040fe400078ec0ff */
[----:B------:R-:W-:Y:S01]  /*0470*/  @!P2 LOP3.LUT R10, R10, 0xfe0, RZ, 0xc0, !PT ;  /* 0x00000fe00a0aa812 */ /* 0x000fe200078ec0ff */
[----:B------:R-:W-:Y:S02]  /*0480*/  @!P0 IMAD R25, R11, UR4, R12 ;  /* 0x000000040b198c24 */ /* 0x000fe4000f8e020c */
[----:B------:R-:W2:Y:S01]  /*0490*/  @!P1 LDC.64 R2, c[0x0][0x388] ;  /* 0x0000e200ff029b82 */ /* 0x000ea20000000a00 */
[----:B------:R-:W-:Y:S01]  /*04a0*/  @!P2 IMAD R17, R0, 0x20, R13 ;  /* 0x000000200011a824 */ /* 0x000fe200078e020d */
[----:B---3--:R3:W5:Y:S03]  /*04b0*/  LDG.E.CONSTANT R12, desc[UR6][R22.64] ;  /* 0x00000006160c7981 */ /* 0x008766000c1e9900 */
[----:B------:R-:W-:-:S02]  /*04c0*/  @!P2 IMAD R19, R10, UR4, R17 ;  /* 0x000000040a13ac24 */ /* 0x000fc4000f8e0211 */
[----:B0-----:R-:W-:Y:S01]  /*04d0*/  @!P0 IMAD.WIDE R24, R25, 0x4, R14 ;  /* 0x0000000419188825 */ /* 0x001fe200078e020e */
[C---:B------:R-:W-:Y:S02]  /*04e0*/  @!P1 LOP3.LUT R15, R8.reuse, 0x1f, RZ, 0xc0, !PT ;  /* 0x0000001f080f9812 */ /* 0x040fe400078ec0ff */
[----:B------:R-:W-:Y:S02]  /*04f0*/  @!P1 LOP3.LUT R14, R8, 0x1fe0, RZ, 0xc0, !PT ;  /* 0x00001fe0080e9812 */ /* 0x000fe400078ec0ff */
[----:B------:R-:W5:Y:S01]  /*0500*/  @!P0 LDG.E.CONSTANT R17, desc[UR6][R24.64] ;  /* 0x0000000618118981 */ /* 0x000f62000c1e9900 */
[----:B------:R-:W-:-:S04]  /*0510*/  @!P1 IMAD R21, R0, 0x20, R15 ;  /* 0x0000002000159824 */ /* 0x000fc800078e020f */
[----:B------:R-:W-:Y:S02]  /*0520*/  @!P1 IMAD R21, R14, UR4, R21 ;  /* 0x000000040e159c24 */ /* 0x000fe4000f8e0215 */
[----:B-1----:R-:W-:-:S04]  /*0530*/  @!P2 IMAD.WIDE R4, R19, 0x4, R4 ;  /* 0x000000041304a825 */ /* 0x002fc800078e0204 */
[----:B--2---:R-:W-:Y:S01]  /*0540*/  @!P1 IMAD.WIDE R20, R21, 0x4, R2 ;  /* 0x0000000415149825 */ /* 0x004fe200078e0202 */
[----:B------:R0:W2:Y:S05]  /*0550*/  @!P2 LDG.E.CONSTANT R19, desc[UR6][R4.64] ;  /* 0x000000060413a981 */ /* 0x0000aa000c1e9900 */
[----:B------:R1:W2:Y:S01]  /*0560*/  @!P1 LDG.E.CONSTANT R21, desc[UR6][R20.64] ;  /* 0x0000000614159981 */ /* 0x0002a2000c1e9900 */
[----:B----4-:R-:W-:-:S04]  /*0570*/  IABS R18, R16 ;  /* 0x0000001000127213 */ /* 0x010fc80000000000 */
[----:B---3--:R-:W3:Y:S01]  /*0580*/  I2F.RP R22, R18 ;  /* 0x0000001200167306 */ /* 0x008ee20000209400 */
[----:B0-----:R-:W0:Y:S07]  /*0590*/  LDC R5, c[0x0][0x398] ;  /* 0x0000e600ff057b82 */ /* 0x001e2e0000000800 */
[----:B---3--:R-:W3:Y:S02]  /*05a0*/  MUFU.RCP R22, R22 ;  /* 0x0000001600167308 */ /* 0x008ee40000001000 */
[----:B---3--:R-:W-:-:S06]  /*05b0*/  IADD3 R2, PT, PT, R22, 0xffffffe, RZ ;  /* 0x0ffffffe16027810 */ /* 0x008fcc0007ffe0ff */
[----:B------:R3:W4:Y:S01]  /*05c0*/  F2I.FTZ.U32.TRUNC.NTZ R3, R2 ;  /* 0x0000000200037305 */ /* 0x000722000021f000 */
[----:B------:R-:W-:Y:S01]  /*05d0*/  IABS R4, R6 ;  /* 0x0000000600047213 */ /* 0x000fe20000000000 */
[----:B---3--:R-:W-:Y:S02]  /*05e0*/  IMAD.MOV.U32 R2, RZ, RZ, RZ ;  /* 0x000000ffff027224 */ /* 0x008fe400078e00ff */
[----:B----4-:R-:W-:-:S04]  /*05f0*/  IMAD.MOV R23, RZ, RZ, -R3 ;  /* 0x000000ffff177224 */ /* 0x010fc800078e0a03 */
[----:B------:R-:W-:-:S04]  /*0600*/  IMAD R23, R23, R18, RZ ;  /* 0x0000001217177224 */ /* 0x000fc800078e02ff */
[----:B------:R-:W-:Y:S01]  /*0610*/  IMAD.HI.U32 R3, R3, R23, R2 ;  /* 0x0000001703037227 */ /* 0x000fe200078e0002 */
[----:B------:R-:W-:Y:S02]  /*0620*/  MOV R23, R4 ;  /* 0x0000000400177202 */ /* 0x000fe40000000f00 */
[----:B------:R-:W-:-:S03]  /*0630*/  IABS R25, R7 ;  /* 0x0000000700197213 */ /* 0x000fc60000000000 */
[----:B------:R-:W-:-:S04]  /*0640*/  IMAD.HI.U32 R4, R3, R23, RZ ;  /* 0x0000001703047227 */ /* 0x000fc800078e00ff */
[----:B-1----:R-:W-:Y:S02]  /*0650*/  IMAD.MOV R20, RZ, RZ, -R4 ;  /* 0x000000ffff147224 */ /* 0x002fe400078e0a04 */
[----:B------:R-:W-:Y:S01]  /*0660*/  IMAD.HI.U32 R2, R3, R25, RZ ;  /* 0x0000001903027227 */ /* 0x000fe200078e00ff */
[----:B0-----:R-:W-:-:S03]  /*0670*/  IABS R27, R5 ;  /* 0x00000005001b7213 */ /* 0x001fc60000000000 */
[C---:B------:R-:W-:Y:S02]  /*0680*/  IMAD R23, R18.reuse, R20, R23 ;  /* 0x0000001412177224 */ /* 0x040fe400078e0217 */
[----:B------:R-:W-:Y:S02]  /*0690*/  IMAD.MOV R20, RZ, RZ, -R2 ;  /* 0x000000ffff147224 */ /* 0x000fe400078e0a02 */
[----:B------:R-:W-:Y:S01]  /*06a0*/  IMAD.HI.U32 R3, R3, R27, RZ ;  /* 0x0000001b03037227 */ /* 0x000fe200078e00ff */
[----:B------:R-:W-:-:S03]  /*06b0*/  ISETP.GT.U32.AND P6, PT, R18, R23, PT ;  /* 0x000000171200720c */ /* 0x000fc60003fc4070 */
[----:B------:R-:W-:Y:S01]  /*06c0*/  IMAD R25, R18, R20, R25 ;  /* 0x0000001412197224 */ /* 0x000fe200078e0219 */
[----:B------:R-:W-:-:S04]  /*06d0*/  IADD3 R20, PT, PT, -R3, RZ, RZ ;  /* 0x000000ff03147210 */ /* 0x000fc80007ffe1ff */
[C---:B------:R-:W-:Y:S01]  /*06e0*/  ISETP.GT.U32.AND P3, PT, R18.reuse, R25, PT ;  /* 0x000000191200720c */ /* 0x040fe20003f64070 */
[----:B------:R-:W-:-:S04]  /*06f0*/  IMAD R27, R18, R20, R27 ;  /* 0x00000014121b7224 */ /* 0x000fc800078e021b */
[----:B------:R-:W-:Y:S01]  /*0700*/  @!P6 IMAD.IADD R23, R23, 0x1, -R18 ;  /* 0x000000011717e824 */ /* 0x000fe200078e0a12 */
[----:B------:R-:W-:-:S04]  /*0710*/  ISETP.GT.U32.AND P5, PT, R18, R27, PT ;  /* 0x0000001b1200720c */ /* 0x000fc80003fa4070 */
[----:B------:R-:W-:-:S03]  /*0720*/  ISETP.GE.U32.AND P4, PT, R23, R18, PT ;  /* 0x000000121700720c */ /* 0x000fc60003f86070 */
[----:B------:R-:W-:Y:S01]  /*0730*/  @!P3 IMAD.IADD R25, R25, 0x1, -R18 ;  /* 0x000000011919b824 */ /* 0x000fe200078e0a12 */
[----:B------:R-:W-:-:S04]  /*0740*/  @!P6 IADD3 R4, PT, PT, R4, 0x1, RZ ;  /* 0x000000010404e810 */ /* 0x000fc80007ffe0ff */
[----:B------:R-:W-:Y:S01]  /*0750*/  ISETP.GE.U32.AND P6, PT, R25, R18, PT ;  /* 0x000000121900720c */ /* 0x000fe20003fc6070 */
[----:B------:R-:W-:Y:S01]  /*0760*/  @!P5 IMAD.IADD R27, R27, 0x1, -R18 ;  /* 0x000000011b1bd824 */ /* 0x000fe200078e0a12 */
[----:B------:R-:W-:Y:S02]  /*0770*/  @!P3 IADD3 R2, PT, PT, R2, 0x1, RZ ;  /* 0x000000010202b810 */ /* 0x000fe40007ffe0ff */
[----:B------:R-:W-:Y:S01]  /*0780*/  LOP3.LUT R20, R7, R16, RZ, 0x3c, !PT ;  /* 0x0000001007147212 */ /* 0x000fe200078e3cff */
[----:B------:R-:W-:Y:S01]  /*0790*/  @P4 VIADD R4, R4, 0x1 ;  /* 0x0000000104044836 */ /* 0x000fe20000000000 */
[----:B------:R-:W-:Y:S02]  /*07a0*/  ISETP.GE.U32.AND P4, PT, R27, R18, PT ;  /* 0x000000121b00720c */ /* 0x000fe40003f86070 */
[-C--:B------:R-:W-:Y:S02]  /*07b0*/  LOP3.LUT R18, R6, R16.reuse, RZ, 0x3c, !PT ;  /* 0x0000001006127212 */ /* 0x080fe400078e3cff */
[----:B------:R-:W-:-:S03]  /*07c0*/  LOP3.LUT R5, R5, R16, RZ, 0x3c, !PT ;  /* 0x0000001005057212 */ /* 0x000fc600078e3cff */
[----:B------:R-:W-:Y:S01]  /*07d0*/  @P6 VIADD R2, R2, 0x1 ;  /* 0x0000000102026836 */ /* 0x000fe20000000000 */
[----:B------:R-:W-:Y:S02]  /*07e0*/  ISETP.GE.AND P6, PT, R20, RZ, PT ;  /* 0x000000ff1400720c */ /* 0x000fe40003fc6270 */
[----:B------:R-:W-:Y:S01]  /*07f0*/  ISETP.GE.AND P3, PT, R18, RZ, PT ;  /* 0x000000ff1200720c */ /* 0x000fe20003f66270 */
[----:B------:R-:W-:Y:S01]  /*0800*/  @!P5 VIADD R3, R3, 0x1 ;  /* 0x000000010303d836 */ /* 0x000fe20000000000 */
[----:B------:R-:W-:Y:S02]  /*0810*/  ISETP.GE.AND P5, PT, R5, RZ, PT ;  /* 0x000000ff0500720c */ /* 0x000fe40003fa6270 */
[----:B------:R-:W-:Y:S02]  /*0820*/  LOP3.LUT R5, RZ, R16, RZ, 0x33, !PT ;  /* 0x00000010ff057212 */ /* 0x000fe400078e33ff */
[----:B------:R-:W-:Y:S02]  /*0830*/  @P4 IADD3 R3, PT, PT, R3, 0x1, RZ ;  /* 0x0000000103034810 */ /* 0x000fe40007ffe0ff */
[----:B------:R-:W-:-:S03]  /*0840*/  ISETP.NE.AND P4, PT, R16, RZ, PT ;  /* 0x000000ff1000720c */ /* 0x000fc60003f85270 */
[----:B------:R-:W-:Y:S02]  /*0850*/  @!P6 IADD3 R2, PT, PT, -R2, RZ, RZ ;  /* 0x000000ff0202e210 */ /* 0x000fe40007ffe1ff */
[----:B------:R-:W-:Y:S02]  /*0860*/  @!P3 IMAD.MOV R4, RZ, RZ, -R4 ;  /* 0x000000ffff04b224 */ /* 0x000fe400078e0a04 */
[C---:B------:R-:W-:Y:S01]  /*0870*/  SEL R18, R5.reuse, R2, !P4 ;  /* 0x0000000205127207 */ /* 0x040fe20006000000 */
[----:B------:R-:W-:Y:S02]  /*0880*/  @!P5 IMAD.MOV R3, RZ, RZ, -R3 ;  /* 0x000000ffff03d224 */ /* 0x000fe400078e0a03 */
[C---:B------:R-:W-:Y:S02]  /*0890*/  SEL R4, R5.reuse, R4, !P4 ;  /* 0x0000000405047207 */ /* 0x040fe40006000000 */
[----:B------:R-:W-:Y:S01]  /*08a0*/  IMAD.MOV R2, RZ, RZ, -R18 ;  /* 0x000000ffff027224 */ /* 0x000fe200078e0a12 */
[----:B------:R-:W-:-:S02]  /*08b0*/  SEL R3, R5, R3, !P4 ;  /* 0x0000000305037207 */ /* 0x000fc40006000000 */
[----:B------:R-:W-:Y:S01]  /*08c0*/  IADD3 R23, PT, PT, -R4, RZ, RZ ;  /* 0x000000ff04177210 */ /* 0x000fe20007ffe1ff */
[----:B------:R-:W-:Y:S02]  /*08d0*/  IMAD R7, R16, R2, R7 ;  /* 0x0000000210077224 */ /* 0x000fe400078e0207 */
[----:B------:R-:W-:Y:S02]  /*08e0*/  IMAD R5, R4, R3, R18 ;  /* 0x0000000304057224 */ /* 0x000fe400078e0212 */
[----:B------:R-:W-:Y:S01]  /*08f0*/  IMAD R6, R16, R23, R6 ;  /* 0x0000001710067224 */ /* 0x000fe200078e0206 */
[----:B------:R-:W0:Y:S01]  /*0900*/  @!P0 LDC.64 R2, c[0x0][0x380] ;  /* 0x0000e000ff028b82 */ /* 0x000e220000000a00 */
[----:B------:R-:W-:Y:S02]  /*0910*/  IADD3 R18, PT, PT, R7, UR5, RZ ;  /* 0x0000000507127c10 */ /* 0x000fe4000fffe0ff */
[----:B------:R-:W-:-:S05]  /*0920*/  IMAD R23, R5, R16, R6 ;  /* 0x0000001005177224 */ /* 0x000fca00078e0206 */
[----:B------:R-:W1:Y:S01]  /*0930*/  @!P2 LDC.64 R4, c[0x0][0x380] ;  /* 0x0000e000ff04ab82 */ /* 0x000e620000000a00 */
[----:B------:R-:W-:-:S04]  /*0940*/  IMAD R16, R23, R16, R18 ;  /* 0x0000001017107224 */ /* 0x000fc800078e0212 */
[----:B------:R-:W-:-:S03]  /*0950*/  @!P0 IMAD R18, R16, 0x20, R9 ;  /* 0x0000002010128824 */ /* 0x000fc600078e0209 */
[----:B------:R-:W3:Y:S01]  /*0960*/  @!P1 LDC.64 R6, c[0x0][0x380] ;  /* 0x0000e000ff069b82 */ /* 0x000ee20000000a00 */
[----:B------:R-:W-:Y:S01]  /*0970*/  @!P2 LEA R13, R16, R13, 0x5 ;  /* 0x0000000d100da211 */ /* 0x000fe200078e28ff */
[----:B------:R-:W-:-:S04]  /*0980*/  @!P0 IMAD R18, R11, UR4, R18 ;  /* 0x000000040b128c24 */ /* 0x000fc8000f8e0212 */
[----:B------:R-:W-:Y:S01]  /*0990*/  @!P2 IMAD R13, R10, UR4, R13 ;  /* 0x000000040a0dac24 */ /* 0x000fe2000f8e020d */
[----:B0-----:R-:W-:Y:S01]  /*09a0*/  @!P0 IADD3 R2, P3, PT, R18, R2, RZ ;  /* 0x0000000212028210 */ /* 0x001fe20007f7e0ff */
[----:B------:R-:W-:Y:S01]  /*09b0*/  @!P1 IMAD R15, R16, 0x20, R15 ;  /* 0x00000020100f9824 */ /* 0x000fe200078e020f */
[----:B------:R-:W-:Y:S02]  /*09c0*/  IADD3 R8, PT, PT, R8, UR8, RZ ;  /* 0x0000000808087c10 */ /* 0x000fe4000fffe0ff */
[----:B------:R-:W-:Y:S01]  /*09d0*/  @!P0 LEA.HI.X.SX32 R3, R18, R3, 0x1, P3 ;  /* 0x0000000312038211 */ /* 0x000fe200018f0eff */
[----:B------:R-:W-:Y:S01]  /*09e0*/  @!P1 IMAD R15, R14, UR4, R15 ;  /* 0x000000040e0f9c24 */ /* 0x000fe2000f8e020f */
[----:B-1----:R-:W-:-:S04]  /*09f0*/  @!P2 IADD3 R4, P3, PT, R13, R4, RZ ;  /* 0x000000040d04a210 */ /* 0x002fc80007f7e0ff */
[----:B------:R-:W-:Y:S02]  /*0a00*/  @!P2 LEA.HI.X.SX32 R5, R13, R5, 0x1, P3 ;  /* 0x000000050d05a211 */ /* 0x000fe400018f0eff */
[----:B------:R-:W-:Y:S02]  /*0a10*/  ISETP.GE.AND P3, PT, R8, UR9, PT ;  /* 0x0000000908007c0c */ /* 0x000fe4000bf66270 */
[----:B---3--:R-:W-:-:S04]  /*0a20*/  @!P1 IADD3 R6, P4, PT, R15, R6, RZ ;  /* 0x000000060f069210 */ /* 0x008fc80007f9e0ff */
[----:B------:R-:W-:Y:S01]  /*0a30*/  @!P1 LEA.HI.X.SX32 R7, R15, R7, 0x1, P4 ;  /* 0x000000070f079211 */ /* 0x000fe200020f0eff */
[----:B-----5:R-:W-:-:S06]  /*0a40*/  @!P0 FMUL.FTZ R17, R12, R17 ;  /* 0x000000110c118220 */ /* 0x020fcc0000410000 */
[----:B------:R-:W0:Y:S01]  /*0a50*/  @!P0 F2I.S8.NTZ R17, R17 ;  /* 0x0000001100118305 */ /* 0x000e220000202100 */
[C---:B--2---:R-:W-:Y:S01]  /*0a60*/  @!P2 FMUL.FTZ R19, R12.reuse, R19 ;  /* 0x000000130c13a220 */ /* 0x044fe20000410000 */
[----:B------:R-:W-:-:S06]  /*0a70*/  @!P1 FMUL.FTZ R21, R12, R21 ;  /* 0x000000150c159220 */ /* 0x000fcc0000410000 */
[----:B------:R-:W1:Y:S08]  /*0a80*/  @!P2 F2I.S8.NTZ R9, R19 ;  /* 0x000000130009a305 */ /* 0x000e700000202100 */
[----:B------:R-:W2:Y:S01]  /*0a90*/  @!P1 F2I.S8.NTZ R21, R21 ;  /* 0x0000001500159305 */ /* 0x000ea20000202100 */
[----:B0-----:R0:W-:Y:S04]  /*0aa0*/  @!P0 STG.E.U8 desc[UR6][R2.64], R17 ;  /* 0x0000001102008986 */ /* 0x0011e8000c101106 */
[----:B-1----:R0:W-:Y:S04]  /*0ab0*/  @!P2 STG.E.U8 desc[UR6][R4.64], R9 ;  /* 0x000000090400a986 */ /* 0x0021e8000c101106 */
[----:B--2---:R0:W-:Y:S01]  /*0ac0*/  @!P1 STG.E.U8 desc[UR6][R6.64], R21 ;  /* 0x0000001506009986 */ /* 0x0041e2000c101106 */
[----:B------:R-:W-:Y:S05]  /*0ad0*/  @P3 EXIT ;  /* 0x000000000000394d */ /* 0x000fea0003800000 */
[----:B0-----:R-:W0:Y:S01]  /*0ae0*/  LDC.64 R2, c[0x0][0x388] ;  /* 0x0000e200ff027b82 */ /* 0x001e220000000a00 */
[C---:B------:R-:W-:Y:S01]  /*0af0*/  LOP3.LUT R5, R8.reuse, 0x1f, RZ, 0xc0, !PT ;  /* 0x0000001f08057812 */ /* 0x040fe200078ec0ff */
[----:B------:R-:W1:Y:S01]  /*0b00*/  LDCU.64 UR8, c[0x0][0x380] ;  /* 0x00007000ff0877ac */ /* 0x000e620008000a00 */
[----:B------:R-:W-:-:S03]  /*0b10*/  LOP3.LUT R8, R8, 0x3fe0, RZ, 0xc0, !PT ;  /* 0x00003fe008087812 */ /* 0x000fc600078ec0ff */
[----:B------:R-:W-:-:S04]  /*0b20*/  IMAD R7, R0, 0x20, R5 ;  /* 0x0000002000077824 */ /* 0x000fc800078e0205 */
[----:B------:R-:W-:-:S04]  /*0b30*/  IMAD R7, R8, UR4, R7 ;  /* 0x0000000408077c24 */ /* 0x000fc8000f8e0207 */
[----:B0-----:R-:W-:-:S06]  /*0b40*/  IMAD.WIDE R2, R7, 0x4, R2 ;  /* 0x0000000407027825 */ /* 0x001fcc00078e0202 */
[----:B------:R-:W2:Y:S01]  /*0b50*/  LDG.E.CONSTANT R3, desc[UR6][R2.64] ;  /* 0x0000000602037981 */ /* 0x000ea2000c1e9900 */
[----:B------:R-:W-:-:S05]  /*0b60*/  LEA R5, R16, R5, 0x5 ;  /* 0x0000000510057211 */ /* 0x000fca00078e28ff */
[----:B------:R-:W-:-:S05]  /*0b70*/  IMAD R5, R8, UR4, R5 ;  /* 0x0000000408057c24 */ /* 0x000fca000f8e0205 */
[----:B-1----:R-:W-:-:S04]  /*0b80*/  IADD3 R4, P0, PT, R5, UR8, RZ ;  /* 0x0000000805047c10 */ /* 0x002fc8000ff1e0ff */
[----:B------:R-:W-:Y:S01]  /*0b90*/  LEA.HI.X.SX32 R5, R5, UR9, 0x1, P0 ;  /* 0x0000000905057c11 */ /* 0x000fe200080f0eff */
[----:B--2---:R-:W-:-:S04]  /*0ba0*/  FMUL.FTZ R12, R12, R3 ;  /* 0x000000030c0c7220 */ /* 0x004fc80000410000 */
[----:B------:R-:W0:Y:S02]  /*0bb0*/  F2I.S8.NTZ R7, R12 ;  /* 0x0000000c00077305 */ /* 0x000e240000202100 */
[----:B0-----:R-:W-:Y:S01]  /*0bc0*/  STG.E.U8 desc[UR6][R4.64], R7 ;  /* 0x0000000704007986 */ /* 0x001fe2000c101106 */
[----:B------:R-:W-:Y:S05]  /*0bd0*/  EXIT ;  /* 0x000000000000794d */ /* 0x000fea0003800000 */
.L_x_3:
        /* <DEDUP_REMOVED lines=10> */
.L_x_17:


//--------------------- .text._ZN17fastertransformer15shift_partitionI7__half2EEvPT_PKS2_iiiiii --------------------------
	.section	.text._ZN17fastertransformer15shift_partitionI7__half2EEvPT_PKS2_iiiiii,"ax",@progbits
	.align	128
        .global         _ZN17fastertransformer15shift_partitionI7__half2EEvPT_PKS2_iiiiii
        .type           _ZN17fastertransformer15shift_partitionI7__half2EEvPT_PKS2_iiiiii,@function
        .size           _ZN17fastertransformer15shift_partitionI7__half2EEvPT_PKS2_iiiiii,(.L_x_18 - _ZN17fastertransformer15shift_partitionI7__half2EEvPT_PKS2_iiiiii)
        .other          _ZN17fastertransformer15shift_partitionI7__half2EEvPT_PKS2_iiiiii,@"STO_CUDA_ENTRY STV_DEFAULT"
_ZN17fastertransformer15shift_partitionI7__half2EEvPT_PKS2_iiiiii:
.text._ZN17fastertransformer15shift_partitionI7__half2EEvPT_PKS2_iiiiii:
[----:B------:R-:W-:Y:S08]  /*0000*/  LDC R1, c[0x0][0x37c] ;  /* 0x0000df00ff017b82 */ /* 0x000ff00000000800 */
[----:B------:R-:W0:Y:S01]  /*0010*/  LDC R0, c[0x0][0x3a4] ;  /* 0x0000e900ff007b82 */ /* 0x000e220000000800 */
[----:B------:R-:W1:Y:S01]  /*0020*/  S2R R5, SR_CTAID.Y ;  /* 0x0000000000057919 */ /* 0x000e620000002600 */
[----:B------:R-:W2:Y:S01]  /*0030*/  LDCU UR4, c[0x0][0x374] ;  /* 0x00006e80ff0477ac */ /* 0x000ea20008000800 */
[----:B------:R-:W3:Y:S01]  /*0040*/  S2R R6, SR_CTAID.X ;  /* 0x0000000000067919 */ /* 0x000ee20000002500 */
[----:B------:R-:W4:Y:S04]  /*0050*/  LDCU UR6, c[0x0][0x370] ;  /* 0x00006e00ff0677ac */ /* 0x000f280008000800 */
[----:B------:R-:W5:Y:S01]  /*0060*/  LDC R2, c[0x0][0x3a0] ;  /* 0x0000e800ff027b82 */ /* 0x000f620000000800 */
[----:B0-----:R-:W-:-:S04]  /*0070*/  IABS R4, R0 ;  /* 0x0000000000047213 */ /* 0x001fc80000000000 */
[----:B------:R-:W0:Y:S01]  /*0080*/  I2F.RP R8, R4 ;  /* 0x0000000400087306 */ /* 0x000e220000209400 */
[----:B-----5:R-:W-:Y:S02]  /*0090*/  ISETP.NE.AND P0, PT, R2, RZ, PT ;  /* 0x000000ff0200720c */ /* 0x020fe40003f05270 */
[----:B-1----:R-:W-:Y:S01]  /*00a0*/  MOV R7, R5 ;  /* 0x0000000500077202 */ /* 0x002fe20000000f00 */
[----:B---3--:R-:W-:-:S04]  /*00b0*/  IMAD.MOV.U32 R11, RZ, RZ, R6 ;  /* 0x000000ffff0b7224 */ /* 0x008fc800078e0006 */
[----:B0-----:R-:W0:Y:S02]  /*00c0*/  MUFU.RCP R8, R8 ;  /* 0x0000000800087308 */ /* 0x001e240000001000 */
[----:B0-----:R-:W-:-:S06]  /*00d0*/  VIADD R3, R8, 0xffffffe ;  /* 0x0ffffffe08037836 */ /* 0x001fcc0000000000 */
[----:B------:R-:W0:Y:S02]  /*00e0*/  F2I.FTZ.U32.TRUNC.NTZ R3, R3 ;  /* 0x0000000300037305 */ /* 0x000e24000021f000 */
[----:B0-----:R-:W-:Y:S01]  /*00f0*/  IMAD.MOV R9, RZ, RZ, -R3 ;  /* 0x000000ffff097224 */ /* 0x001fe200078e0a03 */
[----:B--2-4-:R-:W-:Y:S06]  /*0100*/  @!P0 BRA `(.L_x_4) ;  /* 0x0000000000908947 */ /* 0x014fec0003800000 */
        /* <DEDUP_REMOVED lines=27> */
[----:B------:R-:W-:Y:S02]  /*02c0*/  @P1 IADD3 R11, PT, PT, R11, -UR6, RZ ;  /* 0x800000060b0b1c10 */ /* 0x000fe4000fffe0ff */
[----:B------:R-:W-:Y:S01]  /*02d0*/  @P0 VIADD R7, R7, -UR4 ;  /* 0x8000000407070c36 */ /* 0x000fe20008000000 */
[----:B------:R-:W-:Y:S02]  /*02e0*/  ISETP.NE.U32.AND P1, PT, RZ, UR4, PT ;  /* 0x00000004ff007c0c */ /* 0x000fe4000bf25070 */
[----:B------:R-:W-:Y:S02]  /*02f0*/  ISETP.GE.U32.AND P2, PT, R11, UR6, PT ;  /* 0x000000060b007c0c */ /* 0x000fe4000bf46070 */
[----:B------:R-:W-:-:S11]  /*0300*/  ISETP.GE.U32.AND P0, PT, R7, UR4, PT ;  /* 0x0000000407007c0c */ /* 0x000fd6000bf06070 */
[----:B------:R-:W-:Y:S02]  /*0310*/  @P2 IADD3 R11, PT, PT, R11, -UR6, RZ ;  /* 0x800000060b0b2c10 */ /* 0x000fe4000fffe0ff */
[----:B------:R-:W-:Y:S01]  /*0320*/  @P0 VIADD R7, R7, -UR4 ;  /* 0x8000000407070c36 */ /* 0x000fe20008000000 */
[----:B------:R-:W-:Y:S02]  /*0330*/  @!P1 LOP3.LUT R7, RZ, UR4, RZ, 0x33, !PT ;  /* 0x00000004ff079c12 */ /* 0x000fe4000f8e33ff */
[----:B------:R-:W-:-:S07]  /*0340*/  @!P3 LOP3.LUT R11, RZ, UR6, RZ, 0x33, !PT ;  /* 0x00000006ff0bbc12 */ /* 0x000fce000f8e33ff */
.L_x_4:
[----:B------:R-:W-:Y:S01]  /*0350*/  IMAD R9, R9, R4, RZ ;  /* 0x0000000409097224 */ /* 0x000fe200078e02ff */
[----:B------:R-:W-:Y:S01]  /*0360*/  IABS R13, R11 ;  /* 0x0000000b000d7213 */ /* 0x000fe20000000000 */
[----:B------:R-:W-:Y:S01]  /*0370*/  IMAD.MOV.U32 R2, RZ, RZ, RZ ;  /* 0x000000ffff027224 */ /* 0x000fe200078e00ff */
[----:B------:R-:W0:Y:S01]  /*0380*/  S2UR UR5, SR_CTAID.Z ;  /* 0x00000000000579c3 */ /* 0x000e220000002700 */
[-C--:B------:R-:W-:Y:S01]  /*0390*/  LOP3.LUT R8, R11, R0.reuse, RZ, 0x3c, !PT ;  /* 0x000000000b087212 */ /* 0x080fe200078e3cff */
[----:B------:R-:W1:Y:S01]  /*03a0*/  LDCU UR7, c[0x0][0x39c] ;  /* 0x00007380ff0777ac */ /* 0x000e620008000800 */
[----:B------:R-:W-:Y:S02]  /*03b0*/  IMAD.HI.U32 R9, R3, R9, R2 ;  /* 0x0000000903097227 */ /* 0x000fe400078e0002 */
[----:B------:R-:W-:Y:S02]  /*03c0*/  ISETP.GE.AND P2, PT, R8, RZ, PT ;  /* 0x000000ff0800720c */ /* 0x000fe40003f46270 */
[----:B------:R-:W-:Y:S01]  /*03d0*/  LOP3.LUT R8, RZ, R0, RZ, 0x33, !PT ;  /* 0x00000000ff087212 */ /* 0x000fe200078e33ff */
[----:B------:R-:W-:-:S02]  /*03e0*/  IMAD R6, R5, UR6, R6 ;  /* 0x0000000605067c24 */ /* 0x000fc4000f8e0206 */
[----:B------:R-:W-:-:S05]  /*03f0*/  IMAD.HI.U32 R3, R9, R13, RZ ;  /* 0x0000000d09037227 */ /* 0x000fca00078e00ff */
[----:B------:R-:W-:-:S05]  /*0400*/  IADD3 R2, PT, PT, -R3, RZ, RZ ;  /* 0x000000ff03027210 */ /* 0x000fca0007ffe1ff */
[C---:B------:R-:W-:Y:S02]  /*0410*/  IMAD R13, R4.reuse, R2, R13 ;  /* 0x00000002040d7224 */ /* 0x040fe400078e020d */
[----:B------:R-:W1:Y:S01]  /*0420*/  S2R R2, SR_TID.X ;  /* 0x0000000000027919 */ /* 0x000e620000002100 */
[----:B0-----:R-:W-:Y:S02]  /*0430*/  UIMAD UR4, UR4, UR5, URZ ;  /* 0x00000005040472a4 */ /* 0x001fe4000f8e02ff */
[----:B------:R-:W-:Y:S02]  /*0440*/  ISETP.GT.U32.AND P1, PT, R4, R13, PT ;  /* 0x0000000d0400720c */ /* 0x000fe40003f24070 */
[----:B------:R-:W-:-:S11]  /*0450*/  UIMAD UR4, UR4, UR6, URZ ;  /* 0x00000006040472a4 */ /* 0x000fd6000f8e02ff */
[----:B------:R-:W-:Y:S01]  /*0460*/  @!P1 IMAD.IADD R13, R13, 0x1, -R4 ;  /* 0x000000010d0d9824 */ /* 0x000fe200078e0a04 */
[----:B------:R-:W-:-:S04]  /*0470*/  @!P1 IADD3 R3, PT, PT, R3, 0x1, RZ ;  /* 0x0000000103039810 */ /* 0x000fc80007ffe0ff */
[----:B------:R-:W-:Y:S02]  /*0480*/  ISETP.GE.U32.AND P0, PT, R13, R4, PT ;  /* 0x000000040d00720c */ /* 0x000fe40003f06070 */
[----:B------:R-:W-:Y:S02]  /*0490*/  IADD3 R13, PT, PT, R6, UR4, RZ ;  /* 0x00000004060d7c10 */ /* 0x000fe4000fffe0ff */
[----:B-1----:R-:W-:-:S09]  /*04a0*/  ISETP.GE.AND P1, PT, R2, UR7, PT ;  /* 0x0000000702007c0c */ /* 0x002fd2000bf26270 */
[----:B------:R-:W-:Y:S01]  /*04b0*/  @P0 VIADD R3, R3, 0x1 ;  /* 0x0000000103030836 */ /* 0x000fe20000000000 */
[----:B------:R-:W-:-:S04]  /*04c0*/  ISETP.NE.AND P0, PT, R0, RZ, PT ;  /* 0x000000ff0000720c */ /* 0x000fc80003f05270 */
[----:B------:R-:W-:-:S04]  /*04d0*/  @!P2 IADD3 R3, PT, PT, -R3, RZ, RZ ;  /* 0x000000ff0303a210 */ /* 0x000fc80007ffe1ff */
[----:B------:R-:W-:-:S05]  /*04e0*/  SEL R3, R8, R3, !P0 ;  /* 0x0000000308037207 */ /* 0x000fca0004000000 */
[----:B------:R-:W-:-:S04]  /*04f0*/  IMAD.MOV R10, RZ, RZ, -R3 ;  /* 0x000000ffff0a7224 */ /* 0x000fc800078e0a03 */
[----:B------:R-:W-:-:S04]  /*0500*/  IMAD R5, R0, R10, R11 ;  /* 0x0000000a00057224 */ /* 0x000fc800078e020b */
[----:B------:R-:W-:Y:S01]  /*0510*/  VIADD R5, R5, UR4 ;  /* 0x0000000405057c36 */ /* 0x000fe20008000000 */
[----:B------:R-:W-:Y:S06]  /*0520*/  @P1 EXIT ;  /* 0x000000000000194d */ /* 0x000fec0003800000 */
[----:B------:R-:W0:Y:S01]  /*0530*/  LDC.64 R10, c[0x0][0x388] ;  /* 0x0000e200ff0a7b82 */ /* 0x000e220000000a00 */
[----:B------:R-:W1:Y:S01]  /*0540*/  LDCU.64 UR4, c[0x0][0x358] ;  /* 0x00006b00ff0477ac */ /* 0x000e620008000a00 */
[----:B------:R-:W-:-:S06]  /*0550*/  IMAD R13, R13, UR7, R2 ;  /* 0x000000070d0d7c24 */ /* 0x000fcc000f8e0202 */
[----:B------:R-:W2:Y:S01]  /*0560*/  LDC R17, c[0x0][0x398] ;  /* 0x0000e600ff117b82 */ /* 0x000ea20000000800 */
[----:B0-----:R-:W-:-:S05]  /*0570*/  IMAD.WIDE R10, R13, 0x4, R10 ;  /* 0x000000040d0a7825 */ /* 0x001fca00078e020a */
[----:B-1----:R0:W3:Y:S01]  /*0580*/  LDG.E R6, desc[UR4][R10.64] ;  /* 0x000000040a067981 */ /* 0x0020e2000c1e1900 */
[----:B------:R-:W-:Y:S02]  /*0590*/  IABS R14, R7 ;  /* 0x00000007000e7213 */ /* 0x000fe40000000000 */
[----:B--2---:R-:W-:-:S03]  /*05a0*/  IABS R15, R17 ;  /* 0x00000011000f7213 */ /* 0x004fc60000000000 */
[----:B------:R-:W-:-:S04]  /*05b0*/  IMAD.HI.U32 R12, R9, R14, RZ ;  /* 0x0000000e090c7227 */ /* 0x000fc800078e00ff */
[----:B------:R-:W-:Y:S01]  /*05c0*/  IMAD.HI.U32 R13, R9, R15, RZ ;  /* 0x0000000f090d7227 */ /* 0x000fe200078e00ff */
[----:B------:R-:W-:-:S03]  /*05d0*/  IADD3 R9, PT, PT, -R12, RZ, RZ ;  /* 0x000000ff0c097210 */ /* 0x000fc60007ffe1ff */
[----:B------:R-:W-:Y:S02]  /*05e0*/  IMAD.MOV R16, RZ, RZ, -R13 ;  /* 0x000000ffff107224 */ /* 0x000fe400078e0a0d */
[C---:B------:R-:W-:Y:S02]  /*05f0*/  IMAD R9, R4.reuse, R9, R14 ;  /* 0x0000000904097224 */ /* 0x040fe400078e020e */
[----:B0-----:R-:W-:-:S03]  /*0600*/  IMAD R11, R4, R16, R15 ;  /* 0x00000010040b7224 */ /* 0x001fc600078e020f */
[C---:B------:R-:W-:Y:S02]  /*0610*/  ISETP.GT.U32.AND P5, PT, R4.reuse, R9, PT ;  /* 0x000000090400720c */ /* 0x040fe40003fa4070 */
[----:B------:R-:W-:-:S11]  /*0620*/  ISETP.GT.U32.AND P3, PT, R4, R11, PT ;  /* 0x0000000b0400720c */ /* 0x000fd60003f64070 */
[-C--:B------:R-:W-:Y:S02]  /*0630*/  @!P5 IADD3 R9, PT, PT, R9, -R4.reuse, RZ ;  /* 0x800000040909d210 */ /* 0x080fe40007ffe0ff */
[----:B------:R-:W-:Y:S01]  /*0640*/  @!P3 IMAD.IADD R11, R11, 0x1, -R4 ;  /* 0x000000010b0bb824 */ /* 0x000fe200078e0a04 */
[----:B------:R-:W-:Y:S02]  /*0650*/  @!P5 IADD3 R12, PT, PT, R12, 0x1, RZ ;  /* 0x000000010c0cd810 */ /* 0x000fe40007ffe0ff */
[----:B------:R-:W-:Y:S02]  /*0660*/  ISETP.GE.U32.AND P4, PT, R9, R4, PT ;  /* 0x000000040900720c */ /* 0x000fe40003f86070 */
[----:B------:R-:W-:Y:S02]  /*0670*/  LOP3.LUT R9, R7, R0, RZ, 0x3c, !PT ;  /* 0x0000000007097212 */ /* 0x000fe400078e3cff */
[----:B------:R-:W-:Y:S02]  /*0680*/  ISETP.GE.U32.AND P2, PT, R11, R4, PT ;  /* 0x000000040b00720c */ /* 0x000fe40003f46070 */
[----:B------:R-:W-:Y:S01]  /*0690*/  LOP3.LUT R4, R17, R0, RZ, 0x3c, !PT ;  /* 0x0000000011047212 */ /* 0x000fe200078e3cff */
[----:B------:R-:W0:Y:S01]  /*06a0*/  LDC.64 R10, c[0x0][0x380] ;  /* 0x0000e000ff0a7b82 */ /* 0x000e220000000a00 */
[----:B------:R-:W-:-:S02]  /*06b0*/  ISETP.GE.AND P1, PT, R9, RZ, PT ;  /* 0x000000ff0900720c */ /* 0x000fc40003f26270 */
[----:B------:R-:W-:Y:S02]  /*06c0*/  ISETP.GE.AND P5, PT, R4, RZ, PT ;  /* 0x000000ff0400720c */ /* 0x000fe40003fa6270 */
[----:B------:R-:W-:Y:S01]  /*06d0*/  @!P3 IADD3 R13, PT, PT, R13, 0x1, RZ ;  /* 0x000000010d0db810 */ /* 0x000fe20007ffe0ff */
[----:B------:R-:W-:-:S04]  /*06e0*/  @P4 VIADD R12, R12, 0x1 ;  /* 0x000000010c0c4836 */ /* 0x000fc80000000000 */
[----:B------:R-:W-:-:S04]  /*06f0*/  @P2 VIADD R13, R13, 0x1 ;  /* 0x000000010d0d2836 */ /* 0x000fc80000000000 */
[----:B------:R-:W-:Y:S02]  /*0700*/  @!P1 IADD3 R12, PT, PT, -R12, RZ, RZ ;  /* 0x000000ff0c0c9210 */ /* 0x000fe40007ffe1ff */
[----:B------:R-:W-:Y:S02]  /*0710*/  @!P5 IMAD.MOV R13, RZ, RZ, -R13 ;  /* 0x000000ffff0dd224 */ /* 0x000fe400078e0a0d */
[----:B------:R-:W-:-:S03]  /*0720*/  SEL R12, R8, R12, !P0 ;  /* 0x0000000c080c7207 */ /* 0x000fc60004000000 */
[----:B------:R-:W-:Y:S02]  /*0730*/  SEL R8, R8, R13, !P0 ;  /* 0x0000000d08087207 */ /* 0x000fe40004000000 */
[----:B------:R-:W-:-:S03]  /*0740*/  IADD3 R4, PT, PT, -R12, RZ, RZ ;  /* 0x000000ff0c047210 */ /* 0x000fc60007ffe1ff */
[----:B------:R-:W-:Y:S02]  /*0750*/  IMAD R3, R12, R8, R3 ;  /* 0x000000080c037224 */ /* 0x000fe400078e0203 */
[----:B------:R-:W-:-:S04]  /*0760*/  IMAD R7, R0, R4, R7 ;  /* 0x0000000400077224 */ /* 0x000fc800078e0207 */
[----:B------:R-:W-:-:S04]  /*0770*/  IMAD R3, R3, R0, R7 ;  /* 0x0000000003037224 */ /* 0x000fc800078e0207 */
[----:B------:R-:W-:-:S04]  /*0780*/  IMAD R3, R3, R0, R5 ;  /* 0x0000000003037224 */ /* 0x000fc800078e0205 */
[----:B------:R-:W-:-:S04]  /*0790*/  IMAD R3, R3, UR7, R2 ;  /* 0x0000000703037c24 */ /* 0x000fc8000f8e0202 */
[----:B0-----:R-:W-:-:S05]  /*07a0*/  IMAD.WIDE R10, R3, 0x4, R10 ;  /* 0x00000004030a7825 */ /* 0x001fca00078e020a */
[----:B---3--:R-:W-:Y:S01]  /*07b0*/  STG.E desc[UR4][R10.64], R6 ;  /* 0x000000060a007986 */ /* 0x008fe2000c101904 */
[----:B------:R-:W-:Y:S05]  /*07c0*/  EXIT ;  /* 0x000000000000794d */ /* 0x000fea0003800000 */
.L_x_5:
        /* <DEDUP_REMOVED lines=11> */
.L_x_18:


//--------------------- .text._ZN17fastertransformer18shift_partition_v2I7__half2EEvPT_PKS2_iiiiii --------------------------
	.section	.text._ZN17fastertransformer18shift_partition_v2I7__half2EEvPT_PKS2_iiiiii,"ax",@progbits
	.align	128
        .global         _ZN17fastertransformer18shift_partition_v2I7__half2EEvPT_PKS2_iiiiii
        .type           _ZN17fastertransformer18shift_partition_v2I7__half2EEvPT_PKS2_iiiiii,@function
        .size           _ZN17fastertransformer18shift_partition_v2I7__half2EEvPT_PKS2_iiiiii,(.L_x_19 - _ZN17fastertransformer18shift_partition_v2I7__half2EEvPT_PKS2_iiiiii)
        .other          _ZN17fastertransformer18shift_partition_v2I7__half2EEvPT_PKS2_iiiiii,@"STO_CUDA_ENTRY STV_DEFAULT"
_ZN17fastertransformer18shift_partition_v2I7__half2EEvPT_PKS2_iiiiii:
.text._ZN17fastertransformer18shift_partition_v2I7__half2EEvPT_PKS2_iiiiii:
[----:B------:R-:W-:Y:S08]  /*0000*/  LDC R1, c[0x0][0x37c] ;  /* 0x0000df00ff017b82 */ /* 0x000ff00000000800 */
[----:B------:R-:W0:Y:S01]  /*0010*/  LDC R9, c[0x0][0x3a0] ;  /* 0x0000e800ff097b82 */ /* 0x000e220000000800 */
[----:B------:R-:W1:Y:S01]  /*0020*/  S2R R0, SR_CTAID.Y ;  /* 0x0000000000007919 */ /* 0x000e620000002600 */
[----:B------:R-:W2:Y:S01]  /*0030*/  LDCU UR4, c[0x0][0x374] ;  /* 0x00006e80ff0477ac */ /* 0x000ea20008000800 */
[----:B------:R-:W3:Y:S01]  /*0040*/  S2R R3, SR_CTAID.X ;  /* 0x0000000000037919 */ /* 0x000ee20000002500 */
[----:B------:R-:W4:Y:S01]  /*0050*/  LDCU UR5, c[0x0][0x370] ;  /* 0x00006e00ff0577ac */ /* 0x000f220008000800 */
[----:B------:R-:W0:Y:S02]  /*0060*/  S2R R11, SR_TID.X ;  /* 0x00000000000b7919 */ /* 0x000e240000002100 */
[----:B0-----:R-:W-:Y:S01]  /*0070*/  ISETP.NE.AND P0, PT, R9, RZ, PT ;  /* 0x000000ff0900720c */ /* 0x001fe20003f05270 */
[----:B-1----:R-:W-:-:S02]  /*0080*/  IMAD.MOV.U32 R10, RZ, RZ, R0 ;  /* 0x000000ffff0a7224 */ /* 0x002fc400078e0000 */
[----:B---3--:R-:W-:-:S10]  /*0090*/  IMAD.MOV.U32 R12, RZ, RZ, R3 ;  /* 0x000000ffff0c7224 */ /* 0x008fd400078e0003 */
[----:B--2-4-:R-:W-:Y:S05]  /*00a0*/  @!P0 BRA `(.L_x_6) ;  /* 0x0000000000908947 */ /* 0x014fea0003800000 */
[----:B------:R-:W0:Y:S01]  /*00b0*/  I2F.U32.RP R2, UR4 ;  /* 0x0000000400027d06 */ /* 0x000e220008209000 */
[----:B------:R-:W-:-:S07]  /*00c0*/  ISETP.NE.U32.AND P3, PT, RZ, UR5, PT ;  /* 0x00000005ff007c0c */ /* 0x000fce000bf65070 */
[----:B------:R-:W1:Y:S08]  /*00d0*/  I2F.U32.RP R8, UR5 ;  /* 0x0000000500087d06 */ /* 0x000e700008209000 */
[----:B0-----:R-:W0:Y:S08]  /*00e0*/  MUFU.RCP R2, R2 ;  /* 0x0000000200027308 */ /* 0x001e300000001000 */
[----:B-1----:R-:W1:Y:S01]  /*00f0*/  MUFU.RCP R8, R8 ;  /* 0x0000000800087308 */ /* 0x002e620000001000 */
[----:B0-----:R-:W-:Y:S01]  /*0100*/  VIADD R4, R2, 0xffffffe ;  /* 0x0ffffffe02047836 */ /* 0x001fe20000000000 */
[----:B------:R-:W-:-:S06]  /*0110*/  IADD3 R2, PT, PT, -R9, UR4, R0 ;  /* 0x0000000409027c10 */ /* 0x000fcc000fffe100 */
[----:B------:R0:W2:Y:S01]  /*0120*/  F2I.FTZ.U32.TRUNC.NTZ R5, R4 ;  /* 0x0000000400057305 */ /* 0x0000a2000021f000 */
[----:B-1----:R-:W-:-:S07]  /*0130*/  IADD3 R6, PT, PT, R8, 0xffffffe, RZ ;  /* 0x0ffffffe08067810 */ /* 0x002fce0007ffe0ff */
[----:B------:R1:W3:Y:S01]  /*0140*/  F2I.FTZ.U32.TRUNC.NTZ R7, R6 ;  /* 0x0000000600077305 */ /* 0x0002e2000021f000 */
[----:B0-----:R-:W-:Y:S02]  /*0150*/  HFMA2 R4, -RZ, RZ, 0, 0 ;  /* 0x00000000ff047431 */ /* 0x001fe400000001ff */
[----:B--2---:R-:W-:Y:S02]  /*0160*/  IMAD.MOV R13, RZ, RZ, -R5 ;  /* 0x000000ffff0d7224 */ /* 0x004fe400078e0a05 */
[----:B-1----:R-:W-:Y:S02]  /*0170*/  IMAD.MOV.U32 R6, RZ, RZ, RZ ;  /* 0x000000ffff067224 */ /* 0x002fe400078e00ff */
[----:B------:R-:W-:Y:S02]  /*0180*/  IMAD R13, R13, UR4, RZ ;  /* 0x000000040d0d7c24 */ /* 0x000fe4000f8e02ff */
[----:B---3--:R-:W-:Y:S02]  /*0190*/  IMAD.MOV R15, RZ, RZ, -R7 ;  /* 0x000000ffff0f7224 */ /* 0x008fe400078e0a07 */
[----:B------:R-:W-:Y:S01]  /*01a0*/  IMAD.HI.U32 R5, R5, R13, R4 ;  /* 0x0000000d05057227 */ /* 0x000fe200078e0004 */
[----:B------:R-:W-:-:S03]  /*01b0*/  IADD3 R4, PT, PT, -R9, UR5, R3 ;  /* 0x0000000509047c10 */ /* 0x000fc6000fffe103 */
[----:B------:R-:W-:Y:S02]  /*01c0*/  IMAD R15, R15, UR5, RZ ;  /* 0x000000050f0f7c24 */ /* 0x000fe4000f8e02ff */
[----:B------:R-:W-:-:S04]  /*01d0*/  IMAD.HI.U32 R5, R5, R2, RZ ;  /* 0x0000000205057227 */ /* 0x000fc800078e00ff */
[----:B------:R-:W-:-:S04]  /*01e0*/  IMAD.HI.U32 R7, R7, R15, R6 ;  /* 0x0000000f07077227 */ /* 0x000fc800078e0006 */
[----:B------:R-:W-:Y:S02]  /*01f0*/  IMAD.MOV R5, RZ, RZ, -R5 ;  /* 0x000000ffff057224 */ /* 0x000fe400078e0a05 */
[----:B------:R-:W-:-:S04]  /*0200*/  IMAD.HI.U32 R7, R7, R4, RZ ;  /* 0x0000000407077227 */ /* 0x000fc800078e00ff */
[----:B------:R-:W-:Y:S01]  /*0210*/  IMAD R10, R5, UR4, R2 ;  /* 0x00000004050a7c24 */ /* 0x000fe2000f8e0202 */
[----:B------:R-:W-:-:S04]  /*0220*/  IADD3 R7, PT, PT, -R7, RZ, RZ ;  /* 0x000000ff07077210 */ /* 0x000fc80007ffe1ff */
[----:B------:R-:W-:Y:S01]  /*0230*/  ISETP.GE.U32.AND P0, PT, R10, UR4, PT ;  /* 0x000000040a007c0c */ /* 0x000fe2000bf06070 */
[----:B------:R-:W-:-:S05]  /*0240*/  IMAD R12, R7, UR5, R4 ;  /* 0x00000005070c7c24 */ /* 0x000fca000f8e0204 */
[----:B------:R-:W-:-:S07]  /*0250*/  ISETP.GE.U32.AND P1, PT, R12, UR5, PT ;  /* 0x000000050c007c0c */ /* 0x000fce000bf26070 */
[----:B------:R-:W-:-:S05]  /*0260*/  @P0 VIADD R10, R10, -UR4 ;  /* 0x800000040a0a0c36 */ /* 0x000fca0008000000 */
[----:B------:R-:W-:Y:S01]  /*0270*/  ISETP.GE.U32.AND P0, PT, R10, UR4, PT ;  /* 0x000000040a007c0c */ /* 0x000fe2000bf06070 */
[----:B------:R-:W-:Y:S01]  /*0280*/  @P1 VIADD R12, R12, -UR5 ;  /* 0x800000050c0c1c36 */ /* 0x000fe20008000000 */
[----:B------:R-:W-:-:S04]  /*0290*/  ISETP.NE.U32.AND P1, PT, RZ, UR4, PT ;  /* 0x00000004ff007c0c */ /* 0x000fc8000bf25070 */
[----:B------:R-:W-:-:S07]  /*02a0*/  ISETP.GE.U32.AND P2, PT, R12, UR5, PT ;  /* 0x000000050c007c0c */ /* 0x000fce000bf46070 */
[----:B------:R-:W-:Y:S02]  /*02b0*/  @P0 IADD3 R10, PT, PT, R10, -UR4, RZ ;  /* 0x800000040a0a0c10 */ /* 0x000fe4000fffe0ff */
[----:B------:R-:W-:-:S04]  /*02c0*/  @!P1 LOP3.LUT R10, RZ, UR4, RZ, 0x33, !PT ;  /* 0x00000004ff0a9c12 */ /* 0x000fc8000f8e33ff */
[----:B------:R-:W-:Y:S01]  /*02d0*/  @P2 VIADD R12, R12, -UR5 ;  /* 0x800000050c0c2c36 */ /* 0x000fe20008000000 */
[----:B------:R-:W-:-:S07]  /*02e0*/  @!P3 LOP3.LUT R12, RZ, UR5, RZ, 0x33, !PT ;  /* 0x00000005ff0cbc12 */ /* 0x000fce000f8e33ff */
.L_x_6:
[----:B------:R-:W0:Y:S01]  /*02f0*/  LDCU UR7, c[0x0][0x360] ;  /* 0x00006c00ff0777ac */ /* 0x000e220008000800 */
[----:B------:R-:W1:Y:S01]  /*0300*/  S2UR UR6, SR_CTAID.Z ;  /* 0x00000000000679c3 */ /* 0x000e620000002700 */
[----:B------:R-:W-:Y:S01]  /*0310*/  IMAD R0, R0, UR5, R3 ;  /* 0x0000000500007c24 */ /* 0x000fe2000f8e0203 */
[----:B------:R-:W2:Y:S01]  /*0320*/  LDCU UR10, c[0x0][0x39c] ;  /* 0x00007380ff0a77ac */ /* 0x000ea20008000800 */
[----:B------:R-:W3:Y:S05]  /*0330*/  LDCU.64 UR8, c[0x0][0x358] ;  /* 0x00006b00ff0877ac */ /* 0x000eea0008000a00 */
[----:B------:R-:W4:Y:S01]  /*0340*/  LDC R22, c[0x0][0x398] ;  /* 0x0000e600ff167b82 */ /* 0x000f220000000800 */
[C---:B0-----:R-:W-:Y:S01]  /*0350*/  VIADD R9, R11.reuse, UR7 ;  /* 0x000000070b097c36 */ /* 0x041fe20008000000 */
[----:B--2---:R-:W-:-:S04]  /*0360*/  ISETP.GE.AND P0, PT, R11, UR10, PT ;  /* 0x0000000a0b007c0c */ /* 0x004fc8000bf06270 */
[C---:B------:R-:W-:Y:S01]  /*0370*/  IADD3 R13, PT, PT, R9.reuse, UR7, RZ ;  /* 0x00000007090d7c10 */ /* 0x040fe2000fffe0ff */
[----:B-1----:R-:W-:Y:S01]  /*0380*/  UIMAD UR4, UR4, UR6, URZ ;  /* 0x00000006040472a4 */ /* 0x002fe2000f8e02ff */
[----:B------:R-:W-:Y:S02]  /*0390*/  ISETP.GE.AND P2, PT, R9, UR10, PT ;  /* 0x0000000a09007c0c */ /* 0x000fe4000bf46270 */
[----:B------:R-:W-:Y:S01]  /*03a0*/  ISETP.GE.AND P1, PT, R13, UR10, PT ;  /* 0x0000000a0d007c0c */ /* 0x000fe2000bf26270 */
[----:B------:R-:W-:-:S04]  /*03b0*/  UIMAD UR4, UR4, UR5, URZ ;  /* 0x00000005040472a4 */ /* 0x000fc8000f8e02ff */
[----:B------:R-:W0:Y:S02]  /*03c0*/  @!P0 LDC.64 R6, c[0x0][0x388] ;  /* 0x0000e200ff068b82 */ /* 0x000e240000000a00 */
[----:B------:R-:W-:-:S04]  /*03d0*/  VIADD R0, R0, UR4 ;  /* 0x0000000400007c36 */ /* 0x000fc80008000000 */
[----:B------:R-:W-:Y:S02]  /*03e0*/  IMAD R0, R0, UR10, RZ ;  /* 0x0000000a00007c24 */ /* 0x000fe4000f8e02ff */
[----:B------:R-:W1:Y:S03]  /*03f0*/  @!P2 LDC.64 R4, c[0x0][0x388] ;  /* 0x0000e200ff04ab82 */ /* 0x000e660000000a00 */
[----:B------:R-:W-:Y:S02]  /*0400*/  SHF.R.S32.HI R8, RZ, 0x1f, R0 ;  /* 0x0000001fff087819 */ /* 0x000fe40000011400 */
[C---:B------:R-:W-:Y:S02]  /*0410*/  @!P0 IADD3 R18, P3, PT, R0.reuse, R11, RZ ;  /* 0x0000000b00128210 */ /* 0x040fe40007f7e0ff */
[C---:B------:R-:W-:Y:S01]  /*0420*/  @!P2 IADD3 R16, P4, PT, R0.reuse, R9, RZ ;  /* 0x000000090010a210 */ /* 0x040fe20007f9e0ff */
[----:B------:R-:W2:Y:S01]  /*0430*/  @!P1 LDC.64 R2, c[0x0][0x388] ;  /* 0x0000e200ff029b82 */ /* 0x000ea20000000a00 */
[----:B------:R-:W-:Y:S01]  /*0440*/  @!P1 IADD3 R14, P5, PT, R0, R13, RZ ;  /* 0x0000000d000e9210 */ /* 0x000fe20007fbe0ff */
[----:B------:R-:W-:Y:S01]  /*0450*/  @!P0 IMAD.X R19, RZ, RZ, R8, P3 ;  /* 0x000000ffff138224 */ /* 0x000fe200018e0608 */
[----:B------:R-:W-:-:S03]  /*0460*/  @!P2 IADD3.X R17, PT, PT, RZ, R8, RZ, P4, !PT ;  /* 0x00000008ff11a210 */ /* 0x000fc600027fe4ff */
[----:B------:R-:W-:Y:S01]  /*0470*/  @!P1 IMAD.X R15, RZ, RZ, R8, P5 ;  /* 0x000000ffff0f9224 */ /* 0x000fe200028e0608 */
[----:B0-----:R-:W-:-:S04]  /*0480*/  @!P0 LEA R6, P3, R18, R6, 0x2 ;  /* 0x0000000612068211 */ /* 0x001fc800078610ff */
[----:B------:R-:W-:Y:S02]  /*0490*/  @!P0 LEA.HI.X R7, R18, R7, R19, 0x2, P3 ;  /* 0x0000000712078211 */ /* 0x000fe400018f1413 */
[----:B-1----:R-:W-:-:S04]  /*04a0*/  @!P2 LEA R4, P4, R16, R4, 0x2 ;  /* 0x000000041004a211 */ /* 0x002fc800078810ff */
[----:B------:R-:W-:Y:S02]  /*04b0*/  @!P2 LEA.HI.X R5, R16, R5, R17, 0x2, P4 ;  /* 0x000000051005a211 */ /* 0x000fe400020f1411 */
[----:B------:R-:W0:Y:S01]  /*04c0*/  LDC R17, c[0x0][0x3a4] ;  /* 0x0000e900ff117b82 */ /* 0x000e220000000800 */
[----:B--2---:R-:W-:-:S04]  /*04d0*/  @!P1 LEA R2, P5, R14, R2, 0x2 ;  /* 0x000000020e029211 */ /* 0x004fc800078a10ff */
[----:B------:R-:W-:Y:S02]  /*04e0*/  @!P1 LEA.HI.X R3, R14, R3, R15, 0x2, P5 ;  /* 0x000000030e039211 */ /* 0x000fe400028f140f */
[----:B---3--:R1:W2:Y:S04]  /*04f0*/  @!P0 LDG.E.CONSTANT R14, desc[UR8][R6.64] ;  /* 0x00000008060e8981 */ /* 0x0082a8000c1e9900 */
[----:B------:R3:W5:Y:S04]  /*0500*/  @!P2 LDG.E.CONSTANT R15, desc[UR8][R4.64] ;  /* 0x00000008040fa981 */ /* 0x000768000c1e9900 */
[----:B------:R4:W5:Y:S01]  /*0510*/  @!P1 LDG.E.CONSTANT R16, desc[UR8][R2.64] ;  /* 0x0000000802109981 */ /* 0x000962000c1e9900 */
[----:B-1----:R-:W-:-:S02]  /*0520*/  IABS R7, R12 ;  /* 0x0000000c00077213 */ /* 0x002fc40000000000 */
[----:B0-----:R-:W-:-:S04]  /*0530*/  IABS R20, R17 ;  /* 0x0000001100147213 */ /* 0x001fc80000000000 */
[----:B------:R-:W0:Y:S08]  /*0540*/  I2F.RP R21, R20 ;  /* 0x0000001400157306 */ /* 0x000e300000209400 */
[----:B0-----:R-:W0:Y:S02]  /*0550*/  MUFU.RCP R21, R21 ;  /* 0x0000001500157308 */ /* 0x001e240000001000 */
[----:B0-----:R-:W-:-:S06]  /*0560*/  VIADD R18, R21, 0xffffffe ;  /* 0x0ffffffe15127836 */ /* 0x001fcc0000000000 */
[----:B------:R0:W3:Y:S02]  /*0570*/  F2I.FTZ.U32.TRUNC.NTZ R19, R18 ;  /* 0x0000001200137305 */ /* 0x0000e4000021f000 */
[----:B0-----:R-:W-:Y:S01]  /*0580*/  IMAD.MOV.U32 R18, RZ, RZ, RZ ;  /* 0x000000ffff127224 */ /* 0x001fe200078e00ff */
[----:B---3--:R-:W-:-:S05]  /*0590*/  IADD3 R5, PT, PT, RZ, -R19, RZ ;  /* 0x80000013ff057210 */ /* 0x008fca0007ffe0ff */
[----:B----4-:R-:W-:Y:S01]  /*05a0*/  IMAD R3, R5, R20, RZ ;  /* 0x0000001405037224 */ /* 0x010fe200078e02ff */
[----:B------:R-:W-:-:S03]  /*05b0*/  IABS R5, R10 ;  /* 0x0000000a00057213 */ /* 0x000fc60000000000 */
[----:B------:R-:W-:Y:S01]  /*05c0*/  IMAD.HI.U32 R4, R19, R3, R18 ;  /* 0x0000000313047227 */ /* 0x000fe200078e0012 */
[----:B------:R-:W-:Y:S02]  /*05d0*/  IABS R19, R22 ;  /* 0x0000001600137213 */ /* 0x000fe40000000000 */
[----:B------:R-:W-:-:S03]  /*05e0*/  LOP3.LUT R22, R22, R17, RZ, 0x3c, !PT ;  /* 0x0000001116167212 */ /* 0x000fc600078e3cff */
[----:B------:R-:W-:-:S04]  /*05f0*/  IMAD.HI.U32 R2, R4, R5, RZ ;  /* 0x0000000504027227 */ /* 0x000fc800078e00ff */
[----:B------:R-:W-:Y:S02]  /*0600*/  IMAD.MOV R6, RZ, RZ, -R2 ;  /* 0x000000ffff067224 */ /* 0x000fe400078e0a02 */
[----:B------:R-:W-:-:S04]  /*0610*/  IMAD.HI.U32 R3, R4, R7, RZ ;  /* 0x0000000704037227 */ /* 0x000fc800078e00ff */
[----:B------:R-:W-:Y:S01]  /*0620*/  IMAD R5, R20, R6, R5 ;  /* 0x0000000614057224 */ /* 0x000fe200078e0205 */
[----:B------:R-:W-:Y:S01]  /*0630*/  IADD3 R6, PT, PT, -R3, RZ, RZ ;  /* 0x000000ff03067210 */ /* 0x000fe20007ffe1ff */
[----:B------:R-:W-:-:S03]  /*0640*/  IMAD.HI.U32 R4, R4, R19, RZ ;  /* 0x0000001304047227 */ /* 0x000fc600078e00ff */
[C---:B------:R-:W-:Y:S01]  /*0650*/  ISETP.GT.U32.AND P6, PT, R20.reuse, R5, PT ;  /* 0x000000051400720c */ /* 0x040fe20003fc4070 */
[----:B------:R-:W-:Y:S02]  /*0660*/  IMAD R7, R20, R6, R7 ;  /* 0x0000000614077224 */ /* 0x000fe400078e0207 */
[----:B------:R-:W-:-:S03]  /*0670*/  IMAD.MOV R6, RZ, RZ, -R4 ;  /* 0x000000ffff067224 */ /* 0x000fc600078e0a04 */
[C---:B------:R-:W-:Y:S01]  /*0680*/  ISETP.GT.U32.AND P3, PT, R20.reuse, R7, PT ;  /* 0x000000071400720c */ /* 0x040fe20003f64070 */
[----:B------:R-:W-:Y:S01]  /*0690*/  IMAD R19, R20, R6, R19 ;  /* 0x0000000614137224 */ /* 0x000fe200078e0213 */
[----:B------:R-:W-:-:S04]  /*06a0*/  LOP3.LUT R6, R12, R17, RZ, 0x3c, !PT ;  /* 0x000000110c067212 */ /* 0x000fc800078e3cff */
[----:B------:R-:W-:Y:S01]  /*06b0*/  ISETP.GT.U32.AND P5, PT, R20, R19, PT ;  /* 0x000000131400720c */ /* 0x000fe20003fa4070 */
[----:B------:R-:W-:Y:S02]  /*06c0*/  @!P6 IMAD.IADD R5, R5, 0x1, -R20 ;  /* 0x000000010505e824 */ /* 0x000fe400078e0a14 */
[----:B------:R-:W-:-:S03]  /*06d0*/  @!P6 VIADD R2, R2, 0x1 ;  /* 0x000000010202e836 */ /* 0x000fc60000000000 */
[-C--:B------:R-:W-:Y:S01]  /*06e0*/  ISETP.GE.U32.AND P4, PT, R5, R20.reuse, PT ;  /* 0x000000140500720c */ /* 0x080fe20003f86070 */
[----:B------:R-:W-:Y:S01]  /*06f0*/  @!P3 VIADD R3, R3, 0x1 ;  /* 0x000000010303b836 */ /* 0x000fe20000000000 */
[-C--:B------:R-:W-:Y:S02]  /*0700*/  @!P3 IADD3 R7, PT, PT, R7, -R20.reuse, RZ ;  /* 0x800000140707b210 */ /* 0x080fe40007ffe0ff */
[----:B------:R-:W-:Y:S02]  /*0710*/  LOP3.LUT R5, R10, R17, RZ, 0x3c, !PT ;  /* 0x000000110a057212 */ /* 0x000fe400078e3cff */
[----:B------:R-:W-:Y:S01]  /*0720*/  ISETP.GE.U32.AND P6, PT, R7, R20, PT ;  /* 0x000000140700720c */ /* 0x000fe20003fc6070 */
[----:B------:R-:W-:Y:S01]  /*0730*/  @!P5 IMAD.IADD R19, R19, 0x1, -R20 ;  /* 0x000000011313d824 */ /* 0x000fe200078e0a14 */
[----:B------:R-:W-:Y:S02]  /*0740*/  ISETP.GE.AND P3, PT, R6, RZ, PT ;  /* 0x000000ff0600720c */ /* 0x000fe40003f66270 */
[----:B------:R-:W-:-:S02]  /*0750*/  @!P5 IADD3 R4, PT, PT, R4, 0x1, RZ ;  /* 0x000000010404d810 */ /* 0x000fc40007ffe0ff */
[----:B------:R-:W-:Y:S02]  /*0760*/  ISETP.GE.AND P5, PT, R22, RZ, PT ;  /* 0x000000ff1600720c */ /* 0x000fe40003fa6270 */
[----:B------:R-:W-:Y:S02]  /*0770*/  @P4 IADD3 R2, PT, PT, R2, 0x1, RZ ;  /* 0x0000000102024810 */ /* 0x000fe40007ffe0ff */
[----:B------:R-:W-:Y:S02]  /*0780*/  ISETP.GE.U32.AND P4, PT, R19, R20, PT ;  /* 0x000000141300720c */ /* 0x000fe40003f86070 */
[----:B------:R-:W-:Y:S01]  /*0790*/  MOV R6, R2 ;  /* 0x0000000200067202 */ /* 0x000fe20000000f00 */
[----:B------:R-:W-:Y:S01]  /*07a0*/  @P6 VIADD R3, R3, 0x1 ;  /* 0x0000000103036836 */ /* 0x000fe20000000000 */
[----:B------:R-:W-:Y:S02]  /*07b0*/  ISETP.GE.AND P6, PT, R5, RZ, PT ;  /* 0x000000ff0500720c */ /* 0x000fe40003fc6270 */
[----:B------:R-:W-:Y:S01]  /*07c0*/  LOP3.LUT R19, RZ, R17, RZ, 0x33, !PT ;  /* 0x00000011ff137212 */ /* 0x000fe200078e33ff */
[----:B------:R-:W-:-:S02]  /*07d0*/  IMAD.MOV.U32 R18, RZ, RZ, R3 ;  /* 0x000000ffff127224 */ /* 0x000fc400078e0003 */
[----:B------:R-:W0:Y:S02]  /*07e0*/  @!P0 LDC.64 R2, c[0x0][0x380] ;  /* 0x0000e000ff028b82 */ /* 0x000e240000000a00 */
[----:B------:R-:W-:Y:S02]  /*07f0*/  @!P3 IMAD.MOV R18, RZ, RZ, -R18 ;  /* 0x000000ffff12b224 */ /* 0x000fe400078e0a12 */
[----:B------:R-:W-:Y:S01]  /*0800*/  @P4 VIADD R4, R4, 0x1 ;  /* 0x0000000104044836 */ /* 0x000fe20000000000 */
[----:B------:R-:W-:-:S03]  /*0810*/  ISETP.NE.AND P4, PT, R17, RZ, PT ;  /* 0x000000ff1100720c */ /* 0x000fc60003f85270 */
[----:B------:R-:W-:Y:S01]  /*0820*/  @!P6 IMAD.MOV R6, RZ, RZ, -R6 ;  /* 0x000000ffff06e224 */ /* 0x000fe200078e0a06 */
[----:B------:R-:W-:Y:S02]  /*0830*/  MOV R20, R4 ;  /* 0x0000000400147202 */ /* 0x000fe40000000f00 */
[C---:B------:R-:W-:Y:S01]  /*0840*/  SEL R23, R19.reuse, R18, !P4 ;  /* 0x0000001213177207 */ /* 0x040fe20006000000 */
[----:B------:R-:W1:Y:S01]  /*0850*/  @!P2 LDC.64 R4, c[0x0][0x380] ;  /* 0x0000e000ff04ab82 */ /* 0x000e620000000a00 */
[C---:B------:R-:W-:Y:S01]  /*0860*/  SEL R22, R19.reuse, R6, !P4 ;  /* 0x0000000613167207 */ /* 0x040fe20006000000 */
[----:B------:R-:W-:Y:S02]  /*0870*/  @!P5 IMAD.MOV R20, RZ, RZ, -R20 ;  /* 0x000000ffff14d224 */ /* 0x000fe400078e0a14 */
[----:B------:R-:W-:Y:S01]  /*0880*/  IMAD.MOV R18, RZ, RZ, -R23 ;  /* 0x000000ffff127224 */ /* 0x000fe200078e0a17 */
[----:B------:R-:W-:Y:S02]  /*0890*/  IADD3 R21, PT, PT, -R22, RZ, RZ ;  /* 0x000000ff16157210 */ /* 0x000fe40007ffe1ff */
[----:B------:R-:W-:Y:S01]  /*08a0*/  SEL R19, R19, R20, !P4 ;  /* 0x0000001413137207 */ /* 0x000fe20006000000 */
[----:B------:R-:W3:Y:S01]  /*08b0*/  @!P1 LDC.64 R6, c[0x0][0x380] ;  /* 0x0000e000ff069b82 */ /* 0x000ee20000000a00 */
[----:B------:R-:W-:-:S02]  /*08c0*/  IMAD R18, R17, R18, R12 ;  /* 0x0000001211127224 */ /* 0x000fc400078e020c */
[----:B------:R-:W-:Y:S02]  /*08d0*/  IMAD R12, R17, R21, R10 ;  /* 0x00000015110c7224 */ /* 0x000fe400078e020a */
[----:B------:R-:W-:Y:S02]  /*08e0*/  IMAD R10, R22, R19, R23 ;  /* 0x00000013160a7224 */ /* 0x000fe400078e0217 */
[----:B------:R-:W-:Y:S02]  /*08f0*/  VIADD R18, R18, UR4 ;  /* 0x0000000412127c36 */ /* 0x000fe40008000000 */
[----:B------:R-:W-:-:S04]  /*0900*/  IMAD R10, R10, R17, R12 ;  /* 0x000000110a0a7224 */ /* 0x000fc800078e020c */
[----:B------:R-:W-:Y:S02]  /*0910*/  IMAD R10, R10, R17, R18 ;  /* 0x000000110a0a7224 */ /* 0x000fe400078e0212 */
[----:B------:R-:W-:Y:S02]  /*0920*/  VIADD R17, R13, UR7 ;  /* 0x000000070d117c36 */ /* 0x000fe40008000000 */
[C---:B------:R-:W-:Y:S02]  /*0930*/  @!P0 IMAD R11, R10.reuse, UR10, R11 ;  /* 0x0000000a0a0b8c24 */ /* 0x040fe4000f8e020b */
[C---:B------:R-:W-:Y:S01]  /*0940*/  @!P2 IMAD R9, R10.reuse, UR10, R9 ;  /* 0x0000000a0a09ac24 */ /* 0x040fe2000f8e0209 */
[----:B------:R-:W-:Y:S01]  /*0950*/  ISETP.GE.AND P3, PT, R17, UR10, PT ;  /* 0x0000000a11007c0c */ /* 0x000fe2000bf66270 */
[----:B------:R-:W-:Y:S02]  /*0960*/  @!P1 IMAD R13, R10, UR10, R13 ;  /* 0x0000000a0a0d9c24 */ /* 0x000fe4000f8e020d */
[----:B0-----:R-:W-:-:S04]  /*0970*/  @!P0 IMAD.WIDE R2, R11, 0x4, R2 ;  /* 0x000000040b028825 */ /* 0x001fc800078e0202 */
[----:B-1----:R-:W-:-:S04]  /*0980*/  @!P2 IMAD.WIDE R4, R9, 0x4, R4 ;  /* 0x000000040904a825 */ /* 0x002fc800078e0204 */
[----:B---3--:R-:W-:Y:S01]  /*0990*/  @!P1 IMAD.WIDE R6, R13, 0x4, R6 ;  /* 0x000000040d069825 */ /* 0x008fe200078e0206 */
[----:B--2---:R0:W-:Y:S04]  /*09a0*/  @!P0 STG.E desc[UR8][R2.64], R14 ;  /* 0x0000000e02008986 */ /* 0x0041e8000c101908 */
[----:B-----5:R0:W-:Y:S04]  /*09b0*/  @!P2 STG.E desc[UR8][R4.64], R15 ;  /* 0x0000000f0400a986 */ /* 0x0201e8000c101908 */
[----:B------:R0:W-:Y:S01]  /*09c0*/  @!P1 STG.E desc[UR8][R6.64], R16 ;  /* 0x0000001006009986 */ /* 0x0001e2000c101908 */
[----:B------:R-:W-:Y:S05]  /*09d0*/  @P3 EXIT ;  /* 0x000000000000394d */ /* 0x000fea0003800000 */
[----:B------:R-:W1:Y:S01]  /*09e0*/  LDCU.64 UR4, c[0x0][0x388] ;  /* 0x00007100ff0477ac */ /* 0x000e620008000a00 */
[----:B------:R-:W-:-:S04]  /*09f0*/  IADD3 R0, P0, PT, R0, R17, RZ ;  /* 0x0000001100007210 */ /* 0x000fc80007f1e0ff */
[----:B0-----:R-:W-:Y:S02]  /*0a00*/  IADD3.X R3, PT, PT, RZ, R8, RZ, P0, !PT ;  /* 0x00000008ff037210 */ /* 0x001fe400007fe4ff */
[----:B-1----:R-:W-:-:S04]  /*0a10*/  LEA R4, P0, R0, UR4, 0x2 ;  /* 0x0000000400047c11 */ /* 0x002fc8000f8010ff */
[----:B------:R-:W-:Y:S02]  /*0a20*/  LEA.HI.X R5, R0, UR5, R3, 0x2, P0 ;  /* 0x0000000500057c11 */ /* 0x000fe400080f1403 */
[----:B------:R-:W0:Y:S04]  /*0a30*/  LDC.64 R2, c[0x0][0x380] ;  /* 0x0000e000ff027b82 */ /* 0x000e280000000a00 */
[----:B------:R-:W2:Y:S01]  /*0a40*/  LDG.E.CONSTANT R5, desc[UR8][R4.64] ;  /* 0x0000000804057981 */ /* 0x000ea2000c1e9900 */
[----:B------:R-:W-:-:S04]  /*0a50*/  IMAD R17, R10, UR10, R17 ;  /* 0x0000000a0a117c24 */ /* 0x000fc8000f8e0211 */
[----:B0-----:R-:W-:-:S05]  /*0a60*/  IMAD.WIDE R2, R17, 0x4, R2 ;  /* 0x0000000411027825 */ /* 0x001fca00078e0202 */
[----:B--2---:R-:W-:Y:S01]  /*0a70*/  STG.E desc[UR8][R2.64], R5 ;  /* 0x0000000502007986 */ /* 0x004fe2000c101908 */
[----:B------:R-:W-:Y:S05]  /*0a80*/  EXIT ;  /* 0x000000000000794d */ /* 0x000fea0003800000 */
.L_x_7:
        /* <DEDUP_REMOVED lines=15> */
.L_x_19:


//--------------------- .text._ZN17fastertransformer24shift_partition_v2_COL32I7__half2EEvPaPKT_iiiiPKfii --------------------------
	.section	.text._ZN17fastertransformer24shift_partition_v2_COL32I7__half2EEvPaPKT_iiiiPKfii,"ax",@progbits
	.align	128
        .global         _ZN17fastertransformer24shift_partition_v2_COL32I7__half2EEvPaPKT_iiiiPKfii
        .type           _ZN17fastertransformer24shift_partition_v2_COL32I7__half2EEvPaPKT_iiiiPKfii,@function
        .size           _ZN17fastertransformer24shift_partition_v2_COL32I7__half2EEvPaPKT_iiiiPKfii,(.L_x_20 - _ZN17fastertransformer24shift_partition_v2_COL32I7__half2EEvPaPKT_iiiiPKfii)
        .other          _ZN17fastertransformer24shift_partition_v2_COL32I7__half2EEvPaPKT_iiiiPKfii,@"STO_CUDA_ENTRY STV_DEFAULT"
_ZN17fastertransformer24shift_partition_v2_COL32I7__half2EEvPaPKT_iiiiPKfii:
.text._ZN17fastertransformer24shift_partition_v2_COL32I7__half2EEvPaPKT_iiiiPKfii:
[----:B------:R-:W-:Y:S08]  /*0000*/  LDC R1, c[0x0][0x37c] ;  /* 0x0000df00ff017b82 */ /* 0x000ff00000000800 */
[----:B------:R-:W0:Y:S01]  /*0010*/  LDC R14, c[0x0][0x3ac] ;  /* 0x0000eb00ff0e7b82 */ /* 0x000e220000000800 */
[----:B------:R-:W1:Y:S01]  /*0020*/  S2R R0, SR_CTAID.Y ;  /* 0x0000000000007919 */ /* 0x000e620000002600 */
[----:B------:R-:W2:Y:S01]  /*0030*/  LDCU UR5, c[0x0][0x374] ;  /* 0x00006e80ff0577ac */ /* 0x000ea20008000800 */
[----:B------:R-:W3:Y:S01]  /*0040*/  S2R R3, SR_CTAID.X ;  /* 0x0000000000037919 */ /* 0x000ee20000002500 */
[----:B------:R-:W4:Y:S04]  /*0050*/  LDCU UR6, c[0x0][0x370] ;  /* 0x00006e00ff0677ac */ /* 0x000f280008000800 */
[----:B------:R-:W5:Y:S01]  /*0060*/  LDC R4, c[0x0][0x3a8] ;  /* 0x0000ea00ff047b82 */ /* 0x000f620000000800 */
[----:B------:R-:W0:Y:S01]  /*0070*/  S2R R5, SR_TID.X ;  /* 0x0000000000057919 */ /* 0x000e220000002100 */
[----:B------:R-:W2:Y:S06]  /*0080*/  LDCU UR4, c[0x0][0x378] ;  /* 0x00006f00ff0477ac */ /* 0x000eac0008000800 */
[----:B------:R-:W3:Y:S01]  /*0090*/  LDC R12, c[0x0][0x360] ;  /* 0x0000d800ff0c7b82 */ /* 0x000ee20000000800 */
[----:B0-----:R-:W-:-:S04]  /*00a0*/  IABS R13, R14 ;  /* 0x0000000e000d7213 */ /* 0x001fc80000000000 */
[----:B------:R-:W0:Y:S01]  /*00b0*/  I2F.RP R2, R13 ;  /* 0x0000000d00027306 */ /* 0x000e220000209400 */
[----:B--2---:R-:W-:Y:S01]  /*00c0*/  UIMAD UR4, UR5, UR4, URZ ;  /* 0x00000004050472a4 */ /* 0x004fe2000f8e02ff */
[----:B-----5:R-:W-:-:S03]  /*00d0*/  ISETP.NE.AND P0, PT, R4, RZ, PT ;  /* 0x000000ff0400720c */ /* 0x020fc60003f05270 */
[----:B----4-:R-:W-:Y:S01]  /*00e0*/  UIMAD UR4, UR4, UR6, URZ ;  /* 0x00000006040472a4 */ /* 0x010fe2000f8e02ff */
[----:B-1----:R-:W-:Y:S02]  /*00f0*/  IMAD.MOV.U32 R11, RZ, RZ, R0 ;  /* 0x000000ffff0b7224 */ /* 0x002fe400078e0000 */
[----:B---3--:R-:W-:Y:S01]  /*0100*/  IMAD.MOV.U32 R10, RZ, RZ, R3 ;  /* 0x000000ffff0a7224 */ /* 0x008fe200078e0003 */
[----:B0-----:R-:W0:Y:S06]  /*0110*/  MUFU.RCP R2, R2 ;  /* 0x0000000200027308 */ /* 0x001e2c0000001000 */
[----:B------:R-:W-:Y:S05]  /*0120*/  @!P0 BRA `(.L_x_8) ;  /* 0x0000000000908947 */ /* 0x000fea0003800000 */
[----:B------:R-:W1:Y:S01]  /*0130*/  I2F.U32.RP R10, UR5 ;  /* 0x00000005000a7d06 */ /* 0x000e620008209000 */
[----:B------:R-:W-:-:S07]  /*0140*/  ISETP.NE.U32.AND P3, PT, RZ, UR6, PT ;  /* 0x00000006ff007c0c */ /* 0x000fce000bf65070 */
[----:B------:R-:W2:Y:S08]  /*0150*/  I2F.U32.RP R11, UR6 ;  /* 0x00000006000b7d06 */ /* 0x000eb00008209000 */
[----:B-1----:R-:W1:Y:S08]  /*0160*/  MUFU.RCP R10, R10 ;  /* 0x0000000a000a7308 */ /* 0x002e700000001000 */
[----:B--2---:R-:W2:Y:S01]  /*0170*/  MUFU.RCP R11, R11 ;  /* 0x0000000b000b7308 */ /* 0x004ea20000001000 */
[----:B-1----:R-:W-:-:S02]  /*0180*/  IADD3 R6, PT, PT, R10, 0xffffffe, RZ ;  /* 0x0ffffffe0a067810 */ /* 0x002fc40007ffe0ff */
[----:B------:R-:W-:-:S05]  /*0190*/  IADD3 R10, PT, PT, -R4, UR5, R0 ;  /* 0x00000005040a7c10 */ /* 0x000fca000fffe100 */
[----:B------:R1:W3:Y:S01]  /*01a0*/  F2I.FTZ.U32.TRUNC.NTZ R7, R6 ;  /* 0x0000000600077305 */ /* 0x0002e2000021f000 */
[----:B------:R-:W-:Y:S01]  /*01b0*/  IADD3 R4, PT, PT, -R4, UR6, R3 ;  /* 0x0000000604047c10 */ /* 0x000fe2000fffe103 */
[----:B--2---:R-:W-:-:S06]  /*01c0*/  VIADD R8, R11, 0xffffffe ;  /* 0x0ffffffe0b087836 */ /* 0x004fcc0000000000 */
[----:B------:R2:W4:Y:S01]  /*01d0*/  F2I.FTZ.U32.TRUNC.NTZ R9, R8 ;  /* 0x0000000800097305 */ /* 0x000522000021f000 */
[----:B-1----:R-:W-:Y:S01]  /*01e0*/  HFMA2 R6, -RZ, RZ, 0, 0 ;  /* 0x00000000ff067431 */ /* 0x002fe200000001ff */
[----:B---3--:R-:W-:Y:S01]  /*01f0*/  IADD3 R15, PT, PT, RZ, -R7, RZ ;  /* 0x80000007ff0f7210 */ /* 0x008fe20007ffe0ff */
[----:B--2---:R-:W-:-:S04]  /*0200*/  IMAD.MOV.U32 R8, RZ, RZ, RZ ;  /* 0x000000ffff087224 */ /* 0x004fc800078e00ff */
[----:B------:R-:W-:Y:S02]  /*0210*/  IMAD R15, R15, UR5, RZ ;  /* 0x000000050f0f7c24 */ /* 0x000fe4000f8e02ff */
[----:B----4-:R-:W-:Y:S02]  /*0220*/  IMAD.MOV R16, RZ, RZ, -R9 ;  /* 0x000000ffff107224 */ /* 0x010fe400078e0a09 */
        /* <DEDUP_REMOVED lines=20> */
.L_x_8:
[----:B------:R-:W1:Y:S01]  /*0370*/  S2UR UR7, SR_CTAID.Z ;  /* 0x00000000000779c3 */ /* 0x000e620000002700 */
[----:B------:R-:W2:Y:S01]  /*0380*/  LDCU UR8, c[0x0][0x39c] ;  /* 0x00007380ff0877ac */ /* 0x000ea20008000800 */
[----:B0-----:R-:W-:Y:S01]  /*0390*/  IADD3 R2, PT, PT, R2, 0xffffffe, RZ ;  /* 0x0ffffffe02027810 */ /* 0x001fe20007ffe0ff */
[----:B------:R-:W-:Y:S01]  /*03a0*/  IMAD.SHL.U32 R25, R5, 0x2, RZ ;  /* 0x0000000205197824 */ /* 0x000fe200078e00ff */
[----:B------:R-:W-:Y:S01]  /*03b0*/  IADD3 R15, PT, PT, R12, R5, RZ ;  /* 0x000000050c0f7210 */ /* 0x000fe20007ffe0ff */
[----:B------:R-:W-:Y:S01]  /*03c0*/  IMAD R0, R0, UR6, R3 ;  /* 0x0000000600007c24 */ /* 0x000fe2000f8e0203 */
[----:B------:R-:W0:Y:S01]  /*03d0*/  F2I.FTZ.U32.TRUNC.NTZ R9, R2 ;  /* 0x0000000200097305 */ /* 0x000e22000021f000 */
[----:B------:R-:W-:Y:S01]  /*03e0*/  IABS R28, R11 ;  /* 0x0000000b001c7213 */ /* 0x000fe20000000000 */
[----:B------:R-:W3:Y:S01]  /*03f0*/  LDC.64 R4, c[0x0][0x3a0] ;  /* 0x0000e800ff047b82 */ /* 0x000ee20000000a00 */
[----:B------:R-:W-:-:S07]  /*0400*/  IMAD.SHL.U32 R15, R15, 0x2, RZ ;  /* 0x000000020f0f7824 */ /* 0x000fce00078e00ff */
[----:B------:R-:W4:Y:S01]  /*0410*/  LDC R17, c[0x0][0x398] ;  /* 0x0000e600ff117b82 */ /* 0x000f220000000800 */
[----:B--2---:R-:W-:Y:S02]  /*0420*/  ISETP.GE.AND P0, PT, R25, UR8, PT ;  /* 0x0000000819007c0c */ /* 0x004fe4000bf06270 */
[----:B0-----:R-:W-:Y:S02]  /*0430*/  IADD3 R8, PT, PT, RZ, -R9, RZ ;  /* 0x80000009ff087210 */ /* 0x001fe40007ffe0ff */
[----:B------:R-:W-:Y:S01]  /*0440*/  ISETP.GE.AND P2, PT, R15, UR8, PT ;  /* 0x000000080f007c0c */ /* 0x000fe2000bf46270 */
[----:B-1----:R-:W-:Y:S02]  /*0450*/  UIMAD UR5, UR5, UR7, URZ ;  /* 0x00000007050572a4 */ /* 0x002fe4000f8e02ff */
[----:B------:R-:W0:Y:S01]  /*0460*/  LDC.64 R6, c[0x0][0x388] ;  /* 0x0000e200ff067b82 */ /* 0x000e220000000a00 */
[----:B------:R-:W-:Y:S01]  /*0470*/  IMAD R27, R8, R13, RZ ;  /* 0x0000000d081b7224 */ /* 0x000fe200078e02ff */
[----:B------:R-:W-:Y:S01]  /*0480*/  UIMAD UR5, UR5, UR6, URZ ;  /* 0x00000006050572a4 */ /* 0x000fe2000f8e02ff */
[----:B------:R-:W-:Y:S01]  /*0490*/  IMAD.MOV.U32 R8, RZ, RZ, RZ ;  /* 0x000000ffff087224 */ /* 0x000fe200078e00ff */
[----:B------:R-:W3:Y:S02]  /*04a0*/  LDCU.64 UR6, c[0x0][0x358] ;  /* 0x00006b00ff0677ac */ /* 0x000ee40008000a00 */
[----:B------:R-:W-:-:S02]  /*04b0*/  @!P0 LOP3.LUT R19, R25, 0x1e, RZ, 0xc0, !PT ;  /* 0x0000001e19138812 */ /* 0x000fc400078ec0ff */
[----:B------:R-:W1:Y:S01]  /*04c0*/  LDC.64 R2, c[0x0][0x388] ;  /* 0x0000e200ff027b82 */ /* 0x000e620000000a00 */
[----:B------:R-:W-:Y:S01]  /*04d0*/  VIADD R0, R0, UR5 ;  /* 0x0000000500007c36 */ /* 0x000fe20008000000 */
[----:B------:R-:W-:Y:S01]  /*04e0*/  @!P0 LOP3.LUT R16, R25, 0x7e0, RZ, 0xc0, !PT ;  /* 0x000007e019108812 */ /* 0x000fe200078ec0ff */
[----:B------:R-:W-:Y:S01]  /*04f0*/  IMAD R22, R12, 0x4, R25 ;  /* 0x000000040c167824 */ /* 0x000fe200078e0219 */
[----:B------:R-:W-:Y:S02]  /*0500*/  IABS R24, R10 ;  /* 0x0000000a00187213 */ /* 0x000fe40000000000 */
[----:B------:R-:W-:Y:S02]  /*0510*/  @!P0 LEA R23, R0, R19, 0x5 ;  /* 0x0000001300178211 */ /* 0x000fe400078e28ff */
[----:B------:R-:W-:-:S03]  /*0520*/  @!P2 LOP3.LUT R21, R15, 0x1e, RZ, 0xc0, !PT ;  /* 0x0000001e0f15a812 */ /* 0x000fc600078ec0ff */
[----:B------:R-:W-:Y:S01]  /*0530*/  @!P0 IMAD R18, R16, UR4, R23 ;  /* 0x0000000410128c24 */ /* 0x000fe2000f8e0217 */
[----:B------:R-:W-:Y:S01]  /*0540*/  ISETP.GE.AND P1, PT, R22, UR8, PT ;  /* 0x0000000816007c0c */ /* 0x000fe2000bf26270 */
[----:B------:R-:W-:Y:S01]  /*0550*/  IMAD.HI.U32 R23, R9, R27, R8 ;  /* 0x0000001b09177227 */ /* 0x000fe200078e0008 */
[----:B----4-:R-:W-:Y:S01]  /*0560*/  IABS R26, R17 ;  /* 0x00000011001a7213 */ /* 0x010fe20000000000 */
[----:B---3--:R2:W3:Y:S01]  /*0570*/  LDG.E.CONSTANT R9, desc[UR6][R4.64] ;  /* 0x0000000604097981 */ /* 0x0084e2000c1e9900 */
[----:B------:R-:W-:Y:S02]  /*0580*/  @!P0 SHF.R.S32.HI R27, RZ, 0x1, R18 ;  /* 0x00000001ff1b8819 */ /* 0x000fe40000011412 */
[----:B------:R-:W-:Y:S01]  /*0590*/  @!P2 LOP3.LUT R8, R15, 0x1fe0, RZ, 0xc0, !PT ;  /* 0x00001fe00f08a812 */ /* 0x000fe200078ec0ff */
[----:B------:R-:W-:Y:S01]  /*05a0*/  IMAD.HI.U32 R18, R23, R28, RZ ;  /* 0x0000001c17127227 */ /* 0x000fe200078e00ff */
[----:B------:R-:W-:-:S03]  /*05b0*/  @!P2 LEA R29, R0, R21, 0x5 ;  /* 0x00000015001da211 */ /* 0x000fc600078e28ff */
[----:B------:R-:W-:Y:S01]  /*05c0*/  IMAD.HI.U32 R20, R23, R24, RZ ;  /* 0x0000001817147227 */ /* 0x000fe200078e00ff */
[----:B--2---:R-:W-:-:S03]  /*05d0*/  IADD3 R4, PT, PT, -R18, RZ, RZ ;  /* 0x000000ff12047210 */ /* 0x004fc60007ffe1ff */
[----:B0-----:R-:W-:-:S04]  /*05e0*/  @!P0 IMAD.WIDE R6, R27, 0x4, R6 ;  /* 0x000000041b068825 */ /* 0x001fc800078e0206 */
[----:B------:R-:W-:Y:S02]  /*05f0*/  IMAD.HI.U32 R23, R23, R26, RZ ;  /* 0x0000001a17177227 */ /* 0x000fe400078e00ff */
[----:B------:R-:W2:Y:S02]  /*0600*/  @!P0 LDG.E.CONSTANT R6, desc[UR6][R6.64] ;  /* 0x0000000606068981 */ /* 0x000ea4000c1e9900 */
[----:B------:R-:W-:Y:S02]  /*0610*/  IMAD R28, R13, R4, R28 ;  /* 0x000000040d1c7224 */ /* 0x000fe400078e021c */
[----:B------:R-:W-:Y:S01]  /*0620*/  IMAD.MOV R25, RZ, RZ, -R20 ;  /* 0x000000ffff197224 */ /* 0x000fe200078e0a14 */
[----:B------:R-:W0:Y:S01]  /*0630*/  LDC.64 R4, c[0x0][0x388] ;  /* 0x0000e200ff047b82 */ /* 0x000e220000000a00 */
[----:B------:R-:W-:Y:S01]  /*0640*/  @!P2 IMAD R29, R8, UR4, R29 ;  /* 0x00000004081dac24 */ /* 0x000fe2000f8e021d */
[----:B------:R-:W-:Y:S01]  /*0650*/  IADD3 R27, PT, PT, -R23, RZ, RZ ;  /* 0x000000ff171b7210 */ /* 0x000fe20007ffe1ff */
[----:B------:R-:W-:Y:S01]  /*0660*/  IMAD R24, R13, R25, R24 ;  /* 0x000000190d187224 */ /* 0x000fe200078e0218 */
[----:B------:R-:W-:-:S02]  /*0670*/  @!P1 LOP3.LUT R25, R22, 0x1e, RZ, 0xc0, !PT ;  /* 0x0000001e16199812 */ /* 0x000fc400078ec0ff */
[----:B------:R-:W-:Y:S01]  /*0680*/  @!P2 SHF.R.S32.HI R29, RZ, 0x1, R29 ;  /* 0x00000001ff1da819 */ /* 0x000fe2000001141d */
[----:B------:R-:W-:Y:S01]  /*0690*/  IMAD R26, R13, R27, R26 ;  /* 0x0000001b0d1a7224 */ /* 0x000fe200078e021a */
[----:B------:R-:W-:Y:S01]  /*06a0*/  @!P1 LOP3.LUT R22, R22, 0x3fe0, RZ, 0xc0, !PT ;  /* 0x00003fe016169812 */ /* 0x000fe200078ec0ff */
[----:B------:R-:W-:Y:S02]  /*06b0*/  @!P1 IMAD R27, R0, 0x20, R25 ;  /* 0x00000020001b9824 */ /* 0x000fe400078e0219 */
[----:B-1----:R-:W-:-:S04]  /*06c0*/  @!P2 IMAD.WIDE R2, R29, 0x4, R2 ;  /* 0x000000041d02a825 */ /* 0x002fc800078e0202 */
[----:B------:R-:W-:Y:S02]  /*06d0*/  @!P1 IMAD R27, R22, UR4, R27 ;  /* 0x00000004161b9c24 */ /* 0x000fe4000f8e021b */
[----:B------:R1:W4:Y:S03]  /*06e0*/  @!P2 LDG.E.CONSTANT R2, desc[UR6][R2.64] ;  /* 0x000000060202a981 */ /* 0x000326000c1e9900 */
[----:B------:R-:W-:-:S05]  /*06f0*/  @!P1 SHF.R.S32.HI R27, RZ, 0x1, R27 ;  /* 0x00000001ff1b9819 */ /* 0x000fca000001141b */
[----:B0-----:R-:W-:-:S05]  /*0700*/  @!P1 IMAD.WIDE R4, R27, 0x4, R4 ;  /* 0x000000041b049825 */ /* 0x001fca00078e0204 */
[----:B------:R0:W5:Y:S01]  /*0710*/  @!P1 LDG.E.CONSTANT R7, desc[UR6][R4.64] ;  /* 0x0000000604079981 */ /* 0x000162000c1e9900 */
[C---:B------:R-:W-:Y:S02]  /*0720*/  ISETP.GT.U32.AND P6, PT, R13.reuse, R24, PT ;  /* 0x000000180d00720c */ /* 0x040fe40003fc4070 */
[C---:B------:R-:W-:Y:S02]  /*0730*/  ISETP.GT.U32.AND P4, PT, R13.reuse, R28, PT ;  /* 0x0000001c0d00720c */ /* 0x040fe40003f84070 */
[----:B------:R-:W-:-:S09]  /*0740*/  ISETP.GT.U32.AND P3, PT, R13, R26, PT ;  /* 0x0000001a0d00720c */ /* 0x000fd20003f64070 */
[----:B------:R-:W-:Y:S02]  /*0750*/  @!P6 IMAD.IADD R24, R24, 0x1, -R13 ;  /* 0x000000011818e824 */ /* 0x000fe400078e0a0d */
[-C--:B------:R-:W-:Y:S02]  /*0760*/  @!P4 IADD3 R28, PT, PT, R28, -R13.reuse, RZ ;  /* 0x8000000d1c1cc210 */ /* 0x080fe40007ffe0ff */
[----:B------:R-:W-:Y:S02]  /*0770*/  @!P4 IADD3 R18, PT, PT, R18, 0x1, RZ ;  /* 0x000000011212c810 */ /* 0x000fe40007ffe0ff */
[-C--:B------:R-:W-:Y:S02]  /*0780*/  ISETP.GE.U32.AND P5, PT, R28, R13.reuse, PT ;  /* 0x0000000d1c00720c */ /* 0x080fe40003fa6070 */
[----:B------:R-:W-:Y:S02]  /*0790*/  ISETP.GE.U32.AND P4, PT, R24, R13, PT ;  /* 0x0000000d1800720c */ /* 0x000fe40003f86070 */
[----:B-1----:R-:W-:Y:S01]  /*07a0*/  LOP3.LUT R3, R11, R14, RZ, 0x3c, !PT ;  /* 0x0000000e0b037212 */ /* 0x002fe200078e3cff */
[----:B------:R-:W-:-:S02]  /*07b0*/  @!P6 VIADD R20, R20, 0x1 ;  /* 0x000000011414e836 */ /* 0x000fc40000000000 */
[----:B------:R-:W-:Y:S01]  /*07c0*/  @!P3 IMAD.IADD R26, R26, 0x1, -R13 ;  /* 0x000000011a1ab824 */ /* 0x000fe200078e0a0d */
[----:B------:R-:W-:Y:S02]  /*07d0*/  ISETP.GE.AND P6, PT, R3, RZ, PT ;  /* 0x000000ff0300720c */ /* 0x000fe40003fc6270 */
[----:B------:R-:W-:-:S03]  /*07e0*/  LOP3.LUT R3, R10, R14, RZ, 0x3c, !PT ;  /* 0x0000000e0a037212 */ /* 0x000fc600078e3cff */
[----:B------:R-:W-:Y:S02]  /*07f0*/  @P5 IADD3 R18, PT, PT, R18, 0x1, RZ ;  /* 0x0000000112125810 */ /* 0x000fe40007ffe0ff */
[----:B------:R-:W-:Y:S01]  /*0800*/  @P4 VIADD R20, R20, 0x1 ;  /* 0x0000000114144836 */ /* 0x000fe20000000000 */
[----:B------:R-:W-:Y:S02]  /*0810*/  ISETP.GE.U32.AND P5, PT, R26, R13, PT ;  /* 0x0000000d1a00720c */ /* 0x000fe40003fa6070 */
[----:B------:R-:W-:Y:S02]  /*0820*/  ISETP.GE.AND P4, PT, R3, RZ, PT ;  /* 0x000000ff0300720c */ /* 0x000fe40003f86270 */
[----:B------:R-:W-:Y:S02]  /*0830*/  LOP3.LUT R17, R17, R14, RZ, 0x3c, !PT ;  /* 0x0000000e11117212 */ /* 0x000fe400078e3cff */
[----:B------:R-:W-:Y:S02]  /*0840*/  @!P3 IADD3 R23, PT, PT, R23, 0x1, RZ ;  /* 0x000000011717b810 */ /* 0x000fe40007ffe0ff */
[----:B------:R-:W-:-:S02]  /*0850*/  ISETP.GE.AND P3, PT, R17, RZ, PT ;  /* 0x000000ff1100720c */ /* 0x000fc40003f66270 */
[----:B------:R-:W-:-:S03]  /*0860*/  LOP3.LUT R3, RZ, R14, RZ, 0x33, !PT ;  /* 0x0000000eff037212 */ /* 0x000fc600078e33ff */
[----:B------:R-:W-:Y:S02]  /*0870*/  @P5 IADD3 R23, PT, PT, R23, 0x1, RZ ;  /* 0x0000000117175810 */ /* 0x000fe40007ffe0ff */
[----:B------:R-:W-:Y:S01]  /*0880*/  @!P4 IMAD.MOV R20, RZ, RZ, -R20 ;  /* 0x000000ffff14c224 */ /* 0x000fe200078e0a14 */
[----:B------:R-:W-:-:S04]  /*0890*/  ISETP.NE.AND P5, PT, R14, RZ, PT ;  /* 0x000000ff0e00720c */ /* 0x000fc80003fa5270 */
[----:B0-----:R-:W-:Y:S02]  /*08a0*/  SEL R5, R3, R20, !P5 ;  /* 0x0000001403057207 */ /* 0x001fe40006800000 */
[----:B------:R-:W-:Y:S02]  /*08b0*/  @!P3 IADD3 R23, PT, PT, -R23, RZ, RZ ;  /* 0x000000ff1717b210 */ /* 0x000fe40007ffe1ff */
[----:B------:R-:W-:Y:S01]  /*08c0*/  IADD3 R27, PT, PT, -R5, RZ, RZ ;  /* 0x000000ff051b7210 */ /* 0x000fe20007ffe1ff */
[----:B------:R-:W-:-:S05]  /*08d0*/  IMAD R12, R12, 0x4, R15 ;  /* 0x000000040c0c7824 */ /* 0x000fca00078e020f */
[----:B------:R-:W-:Y:S01]  /*08e0*/  ISETP.GE.AND P3, PT, R12, UR8, PT ;  /* 0x000000080c007c0c */ /* 0x000fe2000bf66270 */
[----:B--2---:R-:W-:-:S05]  /*08f0*/  @!P0 HADD2.F32 R4, -RZ, R6.H0_H0 ;  /* 0x20000006ff048230 */ /* 0x004fca0000004100 */
[----:B---3--:R-:W-:Y:S01]  /*0900*/  @!P0 FMUL.FTZ R13, R9, R4 ;  /* 0x00000004090d8220 */ /* 0x008fe20000410000 */
[----:B------:R-:W-:-:S05]  /*0910*/  IMAD.MOV.U32 R4, RZ, RZ, R18 ;  /* 0x000000ffff047224 */ /* 0x000fca00078e0012 */
[----:B------:R-:W-:Y:S01]  /*0920*/  @!P6 IADD3 R4, PT, PT, -R4, RZ, RZ ;  /* 0x000000ff0404e210 */ /* 0x000fe20007ffe1ff */
[----:B------:R-:W-:-:S03]  /*0930*/  @!P0 HADD2.F32 R6, -RZ, R6.H1_H1 ;  /* 0x30000006ff068230 */ /* 0x000fc60000004100 */
[C---:B------:R-:W-:Y:S02]  /*0940*/  SEL R4, R3.reuse, R4, !P5 ;  /* 0x0000000403047207 */ /* 0x040fe40006800000 */
[----:B------:R-:W-:Y:S01]  /*0950*/  SEL R3, R3, R23, !P5 ;  /* 0x0000001703037207 */ /* 0x000fe20006800000 */
[--C-:B----4-:R-:W-:Y:S02]  /*0960*/  @!P2 HADD2.F32 R24, -RZ, R2.reuse.H0_H0 ;  /* 0x20000002ff18a230 */ /* 0x110fe40000004100 */
[C---:B------:R-:W-:Y:S01]  /*0970*/  @!P0 FMUL.FTZ R6, R9.reuse, R6 ;  /* 0x0000000609068220 */ /* 0x040fe20000410000 */
[----:B------:R-:W-:Y:S02]  /*0980*/  @!P2 HADD2.F32 R20, -RZ, R2.H1_H1 ;  /* 0x30000002ff14a230 */ /* 0x000fe40000004100 */
[----:B------:R-:W-:Y:S01]  /*0990*/  @!P2 FMUL.FTZ R17, R9, R24 ;  /* 0x000000180911a220 */ /* 0x000fe20000410000 */
[----:B------:R-:W-:Y:S02]  /*09a0*/  IMAD.MOV R24, RZ, RZ, -R4 ;  /* 0x000000ffff187224 */ /* 0x000fe400078e0a04 */
[----:B------:R-:W-:-:S02]  /*09b0*/  IMAD R2, R14, R27, R10 ;  /* 0x0000001b0e027224 */ /* 0x000fc400078e020a */
[----:B------:R-:W-:Y:S02]  /*09c0*/  IMAD R11, R14, R24, R11 ;  /* 0x000000180e0b7224 */ /* 0x000fe400078e020b */
[----:B------:R-:W-:Y:S01]  /*09d0*/  IMAD R3, R4, R3, R5 ;  /* 0x0000000304037224 */ /* 0x000fe200078e0205 */
[----:B------:R0:W-:Y:S01]  /*09e0*/  @!P0 F2I.S8.NTZ R18, R6 ;  /* 0x0000000600128305 */ /* 0x0001e20000202100 */
[--C-:B-----5:R-:W-:Y:S02]  /*09f0*/  @!P1 HADD2.F32 R4, -RZ, R7.reuse.H0_H0 ;  /* 0x20000007ff049230 */ /* 0x120fe40000004100 */
[----:B------:R-:W-:Y:S02]  /*0a00*/  IMAD R11, R3, R14, R11 ;  /* 0x0000000e030b7224 */ /* 0x000fe400078e020b */
[----:B------:R-:W-:Y:S01]  /*0a10*/  @!P2 FMUL.FTZ R10, R9, R20 ;  /* 0x00000014090aa220 */ /* 0x000fe20000410000 */
[----:B------:R-:W-:Y:S02]  /*0a20*/  @!P1 HADD2.F32 R20, -RZ, R7.H1_H1 ;  /* 0x30000007ff149230 */ /* 0x000fe40000004100 */
[----:B0-----:R-:W-:-:S02]  /*0a30*/  VIADD R6, R2, UR5 ;  /* 0x0000000502067c36 */ /* 0x001fc40008000000 */
[----:B------:R-:W-:Y:S01]  /*0a40*/  @!P1 FMUL.FTZ R23, R9, R4 ;  /* 0x0000000409179220 */ /* 0x000fe20000410000 */
[----:B------:R-:W0:Y:S01]  /*0a50*/  LDC.64 R2, c[0x0][0x380] ;  /* 0x0000e000ff027b82 */ /* 0x000e220000000a00 */
[----:B------:R-:W-:Y:S02]  /*0a60*/  IMAD R14, R11, R14, R6 ;  /* 0x0000000e0b0e7224 */ /* 0x000fe400078e0206 */
[----:B------:R-:W-:-:S05]  /*0a70*/  @!P1 FMUL.FTZ R20, R9, R20 ;  /* 0x0000001409149220 */ /* 0x000fca0000410000 */
[----:B------:R-:W1:Y:S01]  /*0a80*/  LDC.64 R4, c[0x0][0x380] ;  /* 0x0000e000ff047b82 */ /* 0x000e620000000a00 */
[----:B------:R-:W2:Y:S07]  /*0a90*/  @!P0 F2I.S8.NTZ R13, R13 ;  /* 0x0000000d000d8305 */ /* 0x000eae0000202100 */
[----:B------:R-:W3:Y:S01]  /*0aa0*/  LDC.64 R6, c[0x0][0x380] ;  /* 0x0000e000ff067b82 */ /* 0x000ee20000000a00 */
[C---:B------:R-:W-:Y:S01]  /*0ab0*/  @!P0 LEA R19, R14.reuse, R19, 0x5 ;  /* 0x000000130e138211 */ /* 0x040fe200078e28ff */
[----:B------:R-:W-:Y:S01]  /*0ac0*/  @!P2 F2I.S8.NTZ R17, R17 ;  /* 0x000000110011a305 */ /* 0x000fe20000202100 */
[C---:B------:R-:W-:Y:S01]  /*0ad0*/  @!P2 IMAD R21, R14.reuse, 0x20, R21 ;  /* 0x000000200e15a824 */ /* 0x040fe200078e0215 */
[----:B------:R-:W-:-:S02]  /*0ae0*/  @!P1 LEA R25, R14, R25, 0x5 ;  /* 0x000000190e199211 */ /* 0x000fc400078e28ff */
[----:B------:R-:W-:-:S04]  /*0af0*/  @!P0 IMAD R19, R16, UR4, R19 ;  /* 0x0000000410138c24 */ /* 0x000fc8000f8e0213 */
[----:B------:R-:W4:Y:S01]  /*0b00*/  @!P2 F2I.S8.NTZ R10, R10 ;  /* 0x0000000a000aa305 */ /* 0x000f220000202100 */
[----:B------:R-:W-:Y:S02]  /*0b10*/  @!P2 IMAD R21, R8, UR4, R21 ;  /* 0x000000040815ac24 */ /* 0x000fe4000f8e0215 */
[----:B------:R-:W-:-:S05]  /*0b20*/  @!P1 IMAD R25, R22, UR4, R25 ;  /* 0x0000000416199c24 */ /* 0x000fca000f8e0219 */
[----:B------:R-:W-:Y:S08]  /*0b30*/  @!P1 F2I.S8.NTZ R11, R23 ;  /* 0x00000017000b9305 */ /* 0x000ff00000202100 */
[----:B------:R-:W5:Y:S01]  /*0b40*/  @!P1 F2I.S8.NTZ R20, R20 ;  /* 0x0000001400149305 */ /* 0x000f620000202100 */
[----:B------:R-:W-:Y:S02]  /*0b50*/  @!P0 SHF.R.S32.HI R19, RZ, 0x1, R19 ;  /* 0x00000001ff138819 */ /* 0x000fe40000011413 */
[----:B------:R-:W-:-:S02]  /*0b60*/  @!P2 SHF.R.S32.HI R21, RZ, 0x1, R21 ;  /* 0x00000001ff15a819 */ /* 0x000fc40000011415 */
[----:B------:R-:W-:Y:S01]  /*0b70*/  @!P1 SHF.R.S32.HI R25, RZ, 0x1, R25 ;  /* 0x00000001ff199819 */ /* 0x000fe20000011419 */
[----:B0-----:R-:W-:Y:S01]  /*0b80*/  @!P0 IMAD.WIDE R2, R19, 0x2, R2 ;  /* 0x0000000213028825 */ /* 0x001fe200078e0202 */
[----:B--2---:R-:W-:Y:S02]  /*0b90*/  @!P0 PRMT R13, R18, 0x7604, R13 ;  /* 0x00007604120d8816 */ /* 0x004fe4000000000d */
[----:B----4-:R-:W-:Y:S01]  /*0ba0*/  @!P2 PRMT R17, R10, 0x7604, R17 ;  /* 0x000076040a11a816 */ /* 0x010fe20000000011 */
[----:B-1----:R-:W-:-:S04]  /*0bb0*/  @!P2 IMAD.WIDE R4, R21, 0x2, R4 ;  /* 0x000000021504a825 */ /* 0x002fc800078e0204 */
[----:B---3--:R-:W-:Y:S01]  /*0bc0*/  @!P1 IMAD.WIDE R6, R25, 0x2, R6 ;  /* 0x0000000219069825 */ /* 0x008fe200078e0206 */
[----:B-----5:R-:W-:Y:S01]  /*0bd0*/  @!P1 PRMT R11, R20, 0x7604, R11 ;  /* 0x00007604140b9816 */ /* 0x020fe2000000000b */
[----:B------:R0:W-:Y:S04]  /*0be0*/  @!P0 STG.E.U16 desc[UR6][R2.64], R13 ;  /* 0x0000000d02008986 */ /* 0x0001e8000c101506 */
[----:B------:R0:W-:Y:S04]  /*0bf0*/  @!P2 STG.E.U16 desc[UR6][R4.64], R17 ;  /* 0x000000110400a986 */ /* 0x0001e8000c101506 */
[----:B------:R0:W-:Y:S01]  /*0c00*/  @!P1 STG.E.U16 desc[UR6][R6.64], R11 ;  /* 0x0000000b06009986 */ /* 0x0001e2000c101506 */
[----:B------:R-:W-:Y:S05]  /*0c10*/  @P3 EXIT ;  /* 0x000000000000394d */ /* 0x000fea0003800000 */
[----:B0-----:R-:W0:Y:S01]  /*0c20*/  LDC.64 R4, c[0x0][0x388] ;  /* 0x0000e200ff047b82 */ /* 0x001e220000000a00 */
[C---:B------:R-:W-:Y:S02]  /*0c30*/  LOP3.LUT R7, R12.reuse, 0x1e, RZ, 0xc0, !PT ;  /* 0x0000001e0c077812 */ /* 0x040fe400078ec0ff */
[----:B------:R-:W-:Y:S02]  /*0c40*/  LOP3.LUT R12, R12, 0x3fe0, RZ, 0xc0, !PT ;  /* 0x00003fe00c0c7812 */ /* 0x000fe400078ec0ff */
[----:B------:R-:W-:-:S05]  /*0c50*/  LEA R3, R0, R7, 0x5 ;  /* 0x0000000700037211 */ /* 0x000fca00078e28ff */
[----:B------:R-:W-:-:S05]  /*0c60*/  IMAD R3, R12, UR4, R3 ;  /* 0x000000040c037c24 */ /* 0x000fca000f8e0203 */
[----:B------:R-:W-:-:S05]  /*0c70*/  SHF.R.S32.HI R3, RZ, 0x1, R3 ;  /* 0x00000001ff037819 */ /* 0x000fca0000011403 */
[----:B0-----:R-:W-:Y:S02]  /*0c80*/  IMAD.WIDE R4, R3, 0x4, R4 ;  /* 0x0000000403047825 */ /* 0x001fe400078e0204 */
[----:B------:R-:W0:Y:S04]  /*0c90*/  LDC.64 R2, c[0x0][0x380] ;  /* 0x0000e000ff027b82 */ /* 0x000e280000000a00 */
[----:B------:R-:W2:Y:S01]  /*0ca0*/  LDG.E.CONSTANT R4, desc[UR6][R4.64] ;  /* 0x0000000604047981 */ /* 0x000ea2000c1e9900 */
[----:B------:R-:W-:-:S04]  /*0cb0*/  IMAD R7, R14, 0x20, R7 ;  /* 0x000000200e077824 */ /* 0x000fc800078e0207 */
[----:B------:R-:W-:-:S05]  /*0cc0*/  IMAD R7, R12, UR4, R7 ;  /* 0x000000040c077c24 */ /* 0x000fca000f8e0207 */
[----:B------:R-:W-:-:S05]  /*0cd0*/  SHF.R.S32.HI R7, RZ, 0x1, R7 ;  /* 0x00000001ff077819 */ /* 0x000fca0000011407 */
[----:B0-----:R-:W-:-:S04]  /*0ce0*/  IMAD.WIDE R2, R7, 0x2, R2 ;  /* 0x0000000207027825 */ /* 0x001fc800078e0202 */
[--C-:B--2---:R-:W-:Y:S02]  /*0cf0*/  HADD2.F32 R0, -RZ, R4.reuse.H0_H0 ;  /* 0x20000004ff007230 */ /* 0x104fe40000004100 */
[----:B------:R-:W-:-:S03]  /*0d00*/  HADD2.F32 R6, -RZ, R4.H1_H1 ;  /* 0x30000004ff067230 */ /* 0x000fc60000004100 */
[C---:B------:R-:W-:Y:S02]  /*0d10*/  FMUL.FTZ R0, R9.reuse, R0 ;  /* 0x0000000009007220 */ /* 0x040fe40000410000 */
[----:B------:R-:W-:-:S04]  /*0d20*/  FMUL.FTZ R6, R9, R6 ;  /* 0x0000000609067220 */ /* 0x000fc80000410000 */
[----:B------:R-:W-:Y:S08]  /*0d30*/  F2I.S8.NTZ R0, R0 ;  /* 0x0000000000007305 */ /* 0x000ff00000202100 */
[----:B------:R-:W0:Y:S02]  /*0d40*/  F2I.S8.NTZ R9, R6 ;  /* 0x0000000600097305 */ /* 0x000e240000202100 */
[----:B0-----:R-:W-:-:S05]  /*0d50*/  PRMT R9, R9, 0x7604, R0 ;  /* 0x0000760409097816 */ /* 0x001fca0000000000 */
[----:B------:R-:W-:Y:S01]  /*0d60*/  STG.E.U16 desc[UR6][R2.64], R9 ;  /* 0x0000000902007986 */ /* 0x000fe2000c101506 */
[----:B------:R-:W-:Y:S05]  /*0d70*/  EXIT ;  /* 0x000000000000794d */ /* 0x000fea0003800000 */
.L_x_9:
        /* <DEDUP_REMOVED lines=16> */
.L_x_20:


//--------------------- .text._ZN17fastertransformer21shift_partition_COL32INS_5half4EEEvPaPKT_iiiiPKfii --------------------------
	.section	.text._ZN17fastertransformer21shift_partition_COL32INS_5half4EEEvPaPKT_iiiiPKfii,"ax",@progbits
	.align	128
        .global         _ZN17fastertransformer21shift_partition_COL32INS_5half4EEEvPaPKT_iiiiPKfii
        .type           _ZN17fastertransformer21shift_partition_COL32INS_5half4EEEvPaPKT_iiiiPKfii,@function
        .size           _ZN17fastertransformer21shift_partition_COL32INS_5half4EEEvPaPKT_iiiiPKfii,(.L_x_21 - _ZN17fastertransformer21shift_partition_COL32INS_5half4EEEvPaPKT_iiiiPKfii)
        .other          _ZN17fastertransformer21shift_partition_COL32INS_5half4EEEvPaPKT_iiiiPKfii,@"STO_CUDA_ENTRY STV_DEFAULT"
_ZN17fastertransformer21shift_partition_COL32INS_5half4EEEvPaPKT_iiiiPKfii:
.text._ZN17fastertransformer21shift_partition_COL32INS_5half4EEEvPaPKT_iiiiPKfii:
        /* <DEDUP_REMOVED lines=56> */
.L_x_10:
        /* <DEDUP_REMOVED lines=8> */
[----:B------:R-:W2:Y:S04]  /*0400*/  LDCU UR5, c[0x0][0x39c] ;  /* 0x00007380ff0577ac */ /* 0x000ea80008000800 */
[----:B------:R-:W-:-:S04]  /*0410*/  IMAD.HI.U32 R4, R12, R5, RZ ;  /* 0x000000050c047227 */ /* 0x000fc800078e00ff */
[----:B------:R-:W-:-:S04]  /*0420*/  IMAD.MOV R8, RZ, RZ, -R4 ;  /* 0x000000ffff087224 */ /* 0x000fc800078e0a04 */
[----:B------:R-:W-:Y:S01]  /*0430*/  IMAD R5, R2, R8, R5 ;  /* 0x0000000802057224 */ /* 0x000fe200078e0205 */
[----:B------:R-:W-:-:S04]  /*0440*/  LOP3.LUT R8, RZ, R0, RZ, 0x33, !PT ;  /* 0x00000000ff087212 */ /* 0x000fc800078e33ff */
[----:B------:R-:W-:Y:S01]  /*0450*/  ISETP.GT.U32.AND P1, PT, R2, R5, PT ;  /* 0x000000050200720c */ /* 0x000fe20003f24070 */
[----:B-1----:R-:W-:-:S12]  /*0460*/  IMAD.SHL.U32 R14, R14, 0x4, RZ ;  /* 0x000000040e0e7824 */ /* 0x002fd800078e00ff */
[----:B------:R-:W-:Y:S01]  /*0470*/  @!P1 IADD3 R5, PT, PT, R5, -R2, RZ ;  /* 0x8000000205059210 */ /* 0x000fe20007ffe0ff */
[----:B------:R-:W-:-:S03]  /*0480*/  @!P1 VIADD R4, R4, 0x1 ;  /* 0x0000000104049836 */ /* 0x000fc60000000000 */
[----:B------:R-:W-:Y:S02]  /*0490*/  ISETP.GE.U32.AND P0, PT, R5, R2, PT ;  /* 0x000000020500720c */ /* 0x000fe40003f06070 */
[----:B------:R-:W-:Y:S02]  /*04a0*/  LOP3.LUT R5, R13, R0, RZ, 0x3c, !PT ;  /* 0x000000000d057212 */ /* 0x000fe400078e3cff */
[----:B--2---:R-:W-:Y:S02]  /*04b0*/  ISETP.GE.AND P1, PT, R14, UR5, PT ;  /* 0x000000050e007c0c */ /* 0x004fe4000bf26270 */
[----:B------:R-:W-:Y:S02]  /*04c0*/  ISETP.GE.AND P2, PT, R5, RZ, PT ;  /* 0x000000ff0500720c */ /* 0x000fe40003f46270 */
[----:B0-----:R0:W5:Y:S05]  /*04d0*/  LDG.E.CONSTANT R5, desc[UR6][R10.64] ;  /* 0x000000060a057981 */ /* 0x00116a000c1e9900 */
[----:B------:R-:W-:-:S02]  /*04e0*/  @P0 IADD3 R4, PT, PT, R4, 0x1, RZ ;  /* 0x0000000104040810 */ /* 0x000fc40007ffe0ff */
[----:B------:R-:W-:-:S04]  /*04f0*/  ISETP.NE.AND P0, PT, R0, RZ, PT ;  /* 0x000000ff0000720c */ /* 0x000fc80003f05270 */
[----:B------:R-:W-:-:S05]  /*0500*/  @!P2 IMAD.MOV R4, RZ, RZ, -R4 ;  /* 0x000000ffff04a224 */ /* 0x000fca00078e0a04 */
[----:B------:R-:W-:-:S04]  /*0510*/  SEL R4, R8, R4, !P0 ;  /* 0x0000000408047207 */ /* 0x000fc80004000000 */
[----:B------:R-:W-:-:S05]  /*0520*/  IADD3 R9, PT, PT, -R4, RZ, RZ ;  /* 0x000000ff04097210 */ /* 0x000fca0007ffe1ff */
[----:B------:R-:W-:-:S05]  /*0530*/  IMAD R9, R0, R9, R13 ;  /* 0x0000000900097224 */ /* 0x000fca00078e020d */
[----:B------:R-:W-:Y:S01]  /*0540*/  IADD3 R9, PT, PT, R9, UR4, RZ ;  /* 0x0000000409097c10 */ /* 0x000fe2000fffe0ff */
[----:B0-----:R-:W-:Y:S06]  /*0550*/  @P1 EXIT ;  /* 0x000000000000194d */ /* 0x001fec0003800000 */
[----:B------:R-:W0:Y:S01]  /*0560*/  LDCU UR5, c[0x0][0x378] ;  /* 0x00006f00ff0577ac */ /* 0x000e220008000800 */
[----:B------:R-:W1:Y:S01]  /*0570*/  LDC.64 R10, c[0x0][0x388] ;  /* 0x0000e200ff0a7b82 */ /* 0x000e620000000a00 */
[----:B------:R-:W-:Y:S01]  /*0580*/  LOP3.LUT R13, R14, 0xfe0, RZ, 0xc0, !PT ;  /* 0x00000fe00e0d7812 */ /* 0x000fe200078ec0ff */
[----:B------:R-:W-:Y:S01]  /*0590*/  IMAD R6, R6, UR9, R3 ;  /* 0x0000000906067c24 */ /* 0x000fe2000f8e0203 */
[----:B------:R-:W-:-:S03]  /*05a0*/  LOP3.LUT R14, R14, 0x1c, RZ, 0xc0, !PT ;  /* 0x0000001c0e0e7812 */ /* 0x000fc600078ec0ff */
[----:B------:R-:W-:Y:S02]  /*05b0*/  VIADD R6, R6, UR4 ;  /* 0x0000000406067c36 */ /* 0x000fe40008000000 */
[----:B------:R-:W2:Y:S01]  /*05c0*/  LDC R19, c[0x0][0x398] ;  /* 0x0000e600ff137b82 */ /* 0x000ea20000000800 */
[----:B0-----:R-:W-:-:S04]  /*05d0*/  UIMAD UR5, UR8, UR5, URZ ;  /* 0x00000005080572a4 */ /* 0x001fc8000f8e02ff */
[----:B------:R-:W-:-:S06]  /*05e0*/  UIMAD UR5, UR5, UR9, URZ ;  /* 0x00000009050572a4 */ /* 0x000fcc000f8e02ff */
[----:B------:R-:W-:-:S05]  /*05f0*/  IMAD R3, R13, UR5, R14 ;  /* 0x000000050d037c24 */ /* 0x000fca000f8e020e */
[----:B------:R-:W-:-:S04]  /*0600*/  LEA R6, R6, R3, 0x5 ;  /* 0x0000000306067211 */ /* 0x000fc800078e28ff */
[----:B------:R-:W-:-:S05]  /*0610*/  SHF.R.S32.HI R13, RZ, 0x2, R6 ;  /* 0x00000002ff0d7819 */ /* 0x000fca0000011406 */
[----:B-1----:R-:W-:-:S05]  /*0620*/  IMAD.WIDE R10, R13, 0x8, R10 ;  /* 0x000000080d0a7825 */ /* 0x002fca00078e020a */
[----:B------:R-:W3:Y:S04]  /*0630*/  LDG.E R14, desc[UR6][R10.64] ;  /* 0x000000060a0e7981 */ /* 0x000ee8000c1e1900 */
[----:B------:R0:W4:Y:S01]  /*0640*/  LDG.E R6, desc[UR6][R10.64+0x4] ;  /* 0x000004060a067981 */ /* 0x000122000c1e1900 */
[----:B------:R-:W-:Y:S02]  /*0650*/  IABS R15, R7 ;  /* 0x00000007000f7213 */ /* 0x000fe40000000000 */
[----:B--2---:R-:W-:-:S03]  /*0660*/  IABS R17, R19 ;  /* 0x0000001300117213 */ /* 0x004fc60000000000 */
[----:B------:R-:W-:-:S04]  /*0670*/  IMAD.HI.U32 R13, R12, R15, RZ ;  /* 0x0000000f0c0d7227 */ /* 0x000fc800078e00ff */
[----:B------:R-:W-:Y:S01]  /*0680*/  IMAD.MOV R16, RZ, RZ, -R13 ;  /* 0x000000ffff107224 */ /* 0x000fe200078e0a0d */
[----:B0-----:R-:W-:Y:S01]  /*0690*/  LOP3.LUT R10, R7, R0, RZ, 0x3c, !PT ;  /* 0x00000000070a7212 */ /* 0x001fe200078e3cff */
[----:B------:R-:W-:-:S03]  /*06a0*/  IMAD.HI.U32 R12, R12, R17, RZ ;  /* 0x000000110c0c7227 */ /* 0x000fc600078e00ff */
[----:B------:R-:W-:Y:S01]  /*06b0*/  ISETP.GE.AND P1, PT, R10, RZ, PT ;  /* 0x000000ff0a00720c */ /* 0x000fe20003f26270 */
[----:B------:R-:W-:Y:S01]  /*06c0*/  IMAD R15, R2, R16, R15 ;  /* 0x00000010020f7224 */ /* 0x000fe200078e020f */
[----:B------:R-:W-:-:S04]  /*06d0*/  IADD3 R18, PT, PT, -R12, RZ, RZ ;  /* 0x000000ff0c127210 */ /* 0x000fc80007ffe1ff */
[C---:B------:R-:W-:Y:S01]  /*06e0*/  ISETP.GT.U32.AND P4, PT, R2.reuse, R15, PT ;  /* 0x0000000f0200720c */ /* 0x040fe20003f84070 */
[----:B------:R-:W-:-:S05]  /*06f0*/  IMAD R11, R2, R18, R17 ;  /* 0x00000012020b7224 */ /* 0x000fca00078e0211 */
[----:B------:R-:W-:-:S07]  /*0700*/  ISETP.GT.U32.AND P5, PT, R2, R11, PT ;  /* 0x0000000b0200720c */ /* 0x000fce0003fa4070 */
[----:B------:R-:W-:Y:S02]  /*0710*/  @!P4 IMAD.IADD R15, R15, 0x1, -R2 ;  /* 0x000000010f0fc824 */ /* 0x000fe400078e0a02 */
[----:B------:R-:W-:-:S03]  /*0720*/  @!P4 VIADD R13, R13, 0x1 ;  /* 0x000000010d0dc836 */ /* 0x000fc60000000000 */
[-C--:B------:R-:W-:Y:S01]  /*0730*/  ISETP.GE.U32.AND P3, PT, R15, R2.reuse, PT ;  /* 0x000000020f00720c */ /* 0x080fe20003f66070 */
[----:B------:R-:W-:Y:S01]  /*0740*/  @!P5 VIADD R12, R12, 0x1 ;  /* 0x000000010c0cd836 */ /* 0x000fe20000000000 */
[----:B------:R-:W-:-:S04]  /*0750*/  @!P5 IADD3 R11, PT, PT, R11, -R2, RZ ;  /* 0x800000020b0bd210 */ /* 0x000fc80007ffe0ff */
[----:B------:R-:W-:Y:S02]  /*0760*/  ISETP.GE.U32.AND P2, PT, R11, R2, PT ;  /* 0x000000020b00720c */ /* 0x000fe40003f46070 */
[----:B------:R-:W-:-:S05]  /*0770*/  LOP3.LUT R2, R19, R0, RZ, 0x3c, !PT ;  /* 0x0000000013027212 */ /* 0x000fca00078e3cff */
[----:B------:R-:W-:Y:S02]  /*0780*/  @P3 IADD3 R13, PT, PT, R13, 0x1, RZ ;  /* 0x000000010d0d3810 */ /* 0x000fe40007ffe0ff */
[----:B------:R-:W-:-:S03]  /*0790*/  ISETP.GE.AND P3, PT, R2, RZ, PT ;  /* 0x000000ff0200720c */ /* 0x000fc60003f66270 */
[----:B------:R-:W-:Y:S01]  /*07a0*/  @!P1 IMAD.MOV R13, RZ, RZ, -R13 ;  /* 0x000000ffff0d9224 */ /* 0x000fe200078e0a0d */
[----:B------:R-:W-:-:S04]  /*07b0*/  @P2 IADD3 R12, PT, PT, R12, 0x1, RZ ;  /* 0x000000010c0c2810 */ /* 0x000fc80007ffe0ff */
[----:B------:R-:W-:-:S05]  /*07c0*/  SEL R16, R8, R13, !P0 ;  /* 0x0000000d08107207 */ /* 0x000fca0004000000 */
[----:B------:R-:W-:Y:S01]  /*07d0*/  @!P3 IADD3 R12, PT, PT, -R12, RZ, RZ ;  /* 0x000000ff0c0cb210 */ /* 0x000fe20007ffe1ff */
[----:B------:R-:W-:-:S03]  /*07e0*/  IMAD.MOV R15, RZ, RZ, -R16 ;  /* 0x000000ffff0f7224 */ /* 0x000fc600078e0a10 */
[----:B------:R-:W-:Y:S01]  /*07f0*/  SEL R11, R8, R12, !P0 ;  /* 0x0000000c080b7207 */ /* 0x000fe20004000000 */
[----:B------:R-:W-:-:S04]  /*0800*/  IMAD R8, R0, R15, R7 ;  /* 0x0000000f00087224 */ /* 0x000fc800078e0207 */
[----:B------:R-:W-:-:S04]  /*0810*/  IMAD R11, R16, R11, R4 ;  /* 0x0000000b100b7224 */ /* 0x000fc800078e0204 */
[----:B------:R-:W-:-:S04]  /*0820*/  IMAD R8, R11, R0, R8 ;  /* 0x000000000b087224 */ /* 0x000fc800078e0208 */
[----:B------:R-:W-:-:S05]  /*0830*/  IMAD R8, R8, R0, R9 ;  /* 0x0000000008087224 */ /* 0x000fca00078e0209 */
[----:B------:R-:W-:-:S04]  /*0840*/  LEA R3, R8, R3, 0x5 ;  /* 0x0000000308037211 */ /* 0x000fc800078e28ff */
[----:B------:R-:W-:Y:S01]  /*0850*/  SHF.R.S32.HI R3, RZ, 0x2, R3 ;  /* 0x00000002ff037819 */ /* 0x000fe20000011403 */
[--C-:B---3--:R-:W-:Y:S02]  /*0860*/  HADD2.F32 R10, -RZ, R14.reuse.H0_H0 ;  /* 0x2000000eff0a7230 */ /* 0x108fe40000004100 */
[----:B------:R-:W-:Y:S02]  /*0870*/  HADD2.F32 R14, -RZ, R14.H1_H1 ;  /* 0x3000000eff0e7230 */ /* 0x000fe40000004100 */
[--C-:B----4-:R-:W-:Y:S02]  /*0880*/  HADD2.F32 R12, -RZ, R6.reuse.H1_H1 ;  /* 0x30000006ff0c7230 */ /* 0x110fe40000004100 */
[C---:B-----5:R-:W-:Y:S01]  /*0890*/  FMUL.FTZ R2, R5.reuse, R10 ;  /* 0x0000000a05027220 */ /* 0x060fe20000410000 */
[----:B------:R-:W-:Y:S02]  /*08a0*/  HADD2.F32 R10, -RZ, R6.H0_H0 ;  /* 0x20000006ff0a7230 */ /* 0x000fe40000004100 */
[C---:B------:R-:W-:Y:S01]  /*08b0*/  FMUL.FTZ R14, R5.reuse, R14 ;  /* 0x0000000e050e7220 */ /* 0x040fe20000410000 */
[----:B------:R-:W0:Y:S01]  /*08c0*/  LDC.64 R6, c[0x0][0x380] ;  /* 0x0000e000ff067b82 */ /* 0x000e220000000a00 */
[C---:B------:R-:W-:Y:S01]  /*08d0*/  FMUL.FTZ R12, R5.reuse, R12 ;  /* 0x0000000c050c7220 */ /* 0x040fe20000410000 */
[----:B------:R-:W-:Y:S01]  /*08e0*/  FMUL.FTZ R10, R5, R10 ;  /* 0x0000000a050a7220 */ /* 0x000fe20000410000 */
[----:B------:R-:W-:Y:S08]  /*08f0*/  F2I.S8.NTZ R2, R2 ;  /* 0x0000000200027305 */ /* 0x000ff00000202100 */
[----:B------:R-:W1:Y:S08]  /*0900*/  F2I.S8.NTZ R13, R14 ;  /* 0x0000000e000d7305 */ /* 0x000e700000202100 */
[----:B------:R-:W-:Y:S01]  /*0910*/  F2I.S8.NTZ R10, R10 ;  /* 0x0000000a000a7305 */ /* 0x000fe20000202100 */
[----:B0-----:R-:W-:Y:S01]  /*0920*/  IMAD.WIDE R6, R3, 0x4, R6 ;  /* 0x0000000403067825 */ /* 0x001fe200078e0206 */
[----:B-1----:R-:W-:-:S06]  /*0930*/  PRMT R2, R2, 0x3340, R13 ;  /* 0x0000334002027816 */ /* 0x002fcc000000000d */
[----:B------:R-:W0:Y:S02]  /*0940*/  F2I.S8.NTZ R5, R12 ;  /* 0x0000000c00057305 */ /* 0x000e240000202100 */
[----:B0-----:R-:W-:-:S04]  /*0950*/  PRMT R5, R10, 0x3340, R5 ;  /* 0x000033400a057816 */ /* 0x001fc80000000005 */
[----:B------:R-:W-:-:S05]  /*0960*/  PRMT R5, R2, 0x5410, R5 ;  /* 0x0000541002057816 */ /* 0x000fca0000000005 */
[----:B------:R-:W-:Y:S01]  /*0970*/  STG.E desc[UR6][R6.64], R5 ;  /* 0x0000000506007986 */ /* 0x000fe2000c101906 */
[----:B------:R-:W-:Y:S05]  /*0980*/  EXIT ;  /* 0x000000000000794d */ /* 0x000fea0003800000 */
.L_x_11:
        /* <DEDUP_REMOVED lines=15> */
.L_x_21:


//--------------------- .text._ZN17fastertransformer18shift_partition_v2IfEEvPT_PKS1_iiiiii --------------------------
	.section	.text._ZN17fastertransformer18shift_partition_v2IfEEvPT_PKS1_iiiiii,"ax",@progbits
	.align	128
        .global         _ZN17fastertransformer18shift_partition_v2IfEEvPT_PKS1_iiiiii
        .type           _ZN17fastertransformer18shift_partition_v2IfEEvPT_PKS1_iiiiii,@function
        .size           _ZN17fastertransformer18shift_partition_v2IfEEvPT_PKS1_iiiiii,(.L_x_22 - _ZN17fastertransformer18shift_partition_v2IfEEvPT_PKS1_iiiiii)
        .other          _ZN17fastertransformer18shift_partition_v2IfEEvPT_PKS1_iiiiii,@"STO_CUDA_ENTRY STV_DEFAULT"
_ZN17fastertransformer18shift_partition_v2IfEEvPT_PKS1_iiiiii:
.text._ZN17fastertransformer18shift_partition_v2IfEEvPT_PKS1_iiiiii:
        /* <DEDUP_REMOVED lines=47> */
.L_x_12:
        /* <DEDUP_REMOVED lines=122> */
.L_x_13:
        /* <DEDUP_REMOVED lines=15> */
.L_x_22:


//--------------------- .text._ZN17fastertransformer15shift_partitionIfEEvPT_PKS1_iiiiii --------------------------
	.section	.text._ZN17fastertransformer15shift_partitionIfEEvPT_PKS1_iiiiii,"ax",@progbits
	.align	128
        .global         _ZN17fastertransformer15shift_partitionIfEEvPT_PKS1_iiiiii
        .type           _ZN17fastertransformer15shift_partitionIfEEvPT_PKS1_iiiiii,@function
        .size           _ZN17fastertransformer15shift_partitionIfEEvPT_PKS1_iiiiii,(.L_x_23 - _ZN17fastertransformer15shift_partitionIfEEvPT_PKS1_iiiiii)
        .other          _ZN17fastertransformer15shift_partitionIfEEvPT_PKS1_iiiiii,@"STO_CUDA_ENTRY STV_DEFAULT"
_ZN17fastertransformer15shift_partitionIfEEvPT_PKS1_iiiiii:
.text._ZN17fastertransformer15shift_partitionIfEEvPT_PKS1_iiiiii:
        /* <DEDUP_REMOVED lines=56> */
.L_x_14:
[----:B------:R-:W-:Y:S01]  /*0380*/  IMAD R9, R9, R4, RZ ;  /* 0x0000000409097224 */ /* 0x000fe200078e02ff */
[----:B------:R-:W-:Y:S01]  /*0390*/  IABS R8, R11 ;  /* 0x0000000b00087213 */ /* 0x000fe20000000000 */
[----:B------:R-:W-:Y:S01]  /*03a0*/  IMAD.MOV.U32 R2, RZ, RZ, RZ ;  /* 0x000000ffff027224 */ /* 0x000fe200078e00ff */
[----:B------:R-:W0:Y:S03]  /*03b0*/  LDCU UR5, c[0x0][0x39c] ;  /* 0x00007380ff0577ac */ /* 0x000e260008000800 */
[----:B------:R-:W-:Y:S01]  /*03c0*/  IMAD.HI.U32 R10, R3, R9, R2 ;  /* 0x00000009030a7227 */ /* 0x000fe200078e0002 */
[----:B------:R-:W-:Y:S02]  /*03d0*/  MOV R9, R8 ;  /* 0x0000000800097202 */ /* 0x000fe40000000f00 */
[----:B------:R-:W-:-:S03]  /*03e0*/  LOP3.LUT R8, R11, R0, RZ, 0x3c, !PT ;  /* 0x000000000b087212 */ /* 0x000fc600078e3cff */
[----:B------:R-:W-:Y:S01]  /*03f0*/  IMAD.HI.U32 R3, R10, R9, RZ ;  /* 0x000000090a037227 */ /* 0x000fe200078e00ff */
[----:B------:R-:W-:-:S03]  /*0400*/  ISETP.GE.AND P2, PT, R8, RZ, PT ;  /* 0x000000ff0800720c */ /* 0x000fc60003f46270 */
[----:B------:R-:W-:-:S04]  /*0410*/  IMAD.MOV R2, RZ, RZ, -R3 ;  /* 0x000000ffff027224 */ /* 0x000fc800078e0a03 */
[C---:B------:R-:W-:Y:S02]  /*0420*/  IMAD R9, R4.reuse, R2, R9 ;  /* 0x0000000204097224 */ /* 0x040fe400078e0209 */
[----:B------:R-:W0:Y:S03]  /*0430*/  S2R R2, SR_TID.X ;  /* 0x0000000000027919 */ /* 0x000e260000002100 */
[----:B------:R-:W-:-:S13]  /*0440*/  ISETP.GT.U32.AND P1, PT, R4, R9, PT ;  /* 0x000000090400720c */ /* 0x000fda0003f24070 */
[----:B------:R-:W-:Y:S01]  /*0450*/  @!P1 IMAD.IADD R9, R9, 0x1, -R4 ;  /* 0x0000000109099824 */ /* 0x000fe200078e0a04 */
[----:B------:R-:W-:-:S04]  /*0460*/  @!P1 IADD3 R3, PT, PT, R3, 0x1, RZ ;  /* 0x0000000103039810 */ /* 0x000fc80007ffe0ff */
[----:B------:R-:W-:Y:S02]  /*0470*/  ISETP.GE.U32.AND P0, PT, R9, R4, PT ;  /* 0x000000040900720c */ /* 0x000fe40003f06070 */
[----:B------:R-:W-:Y:S02]  /*0480*/  LOP3.LUT R9, RZ, R0, RZ, 0x33, !PT ;  /* 0x00000000ff097212 */ /* 0x000fe400078e33ff */
[----:B0-----:R-:W-:-:S09]  /*0490*/  ISETP.GE.AND P1, PT, R2, UR5, PT ;  /* 0x0000000502007c0c */ /* 0x001fd2000bf26270 */
[----:B------:R-:W-:Y:S01]  /*04a0*/  @P0 VIADD R3, R3, 0x1 ;  /* 0x0000000103030836 */ /* 0x000fe20000000000 */
[----:B------:R-:W-:-:S03]  /*04b0*/  ISETP.NE.AND P0, PT, R0, RZ, PT ;  /* 0x000000ff0000720c */ /* 0x000fc60003f05270 */
[----:B------:R-:W-:-:S05]  /*04c0*/  @!P2 IMAD.MOV R3, RZ, RZ, -R3 ;  /* 0x000000ffff03a224 */ /* 0x000fca00078e0a03 */
[----:B------:R-:W-:-:S04]  /*04d0*/  SEL R8, R9, R3, !P0 ;  /* 0x0000000309087207 */ /* 0x000fc80004000000 */
[----:B------:R-:W-:-:S05]  /*04e0*/  IADD3 R3, PT, PT, -R8, RZ, RZ ;  /* 0x000000ff08037210 */ /* 0x000fca0007ffe1ff */
[----:B------:R-:W-:-:S04]  /*04f0*/  IMAD R3, R0, R3, R11 ;  /* 0x0000000300037224 */ /* 0x000fc800078e020b */
[----:B------:R-:W-:Y:S01]  /*0500*/  VIADD R3, R3, UR4 ;  /* 0x0000000403037c36 */ /* 0x000fe20008000000 */
[----:B------:R-:W-:Y:S06]  /*0510*/  @P1 EXIT ;  /* 0x000000000000194d */ /* 0x000fec0003800000 */
[----:B------:R-:W-:Y:S01]  /*0520*/  IMAD R6, R5, UR6, R6 ;  /* 0x0000000605067c24 */ /* 0x000fe2000f8e0206 */
[----:B------:R-:W0:Y:S01]  /*0530*/  LDCU.64 UR10, c[0x0][0x388] ;  /* 0x00007100ff0a77ac */ /* 0x000e220008000a00 */
[----:B------:R-:W1:Y:S02]  /*0540*/  LDC R17, c[0x0][0x398] ;  /* 0x0000e600ff117b82 */ /* 0x000e640000000800 */
[----:B------:R-:W-:Y:S01]  /*0550*/  VIADD R6, R6, UR4 ;  /* 0x0000000406067c36 */ /* 0x000fe20008000000 */
[----:B------:R-:W2:Y:S03]  /*0560*/  LDCU.64 UR8, c[0x0][0x358] ;  /* 0x00006b00ff0877ac */ /* 0x000ea60008000a00 */
[----:B------:R-:W-:-:S05]  /*0570*/  IMAD R5, R6, UR5, RZ ;  /* 0x0000000506057c24 */ /* 0x000fca000f8e02ff */
[----:B------:R-:W-:-:S04]  /*0580*/  IADD3 R6, P1, PT, R5, R2, RZ ;  /* 0x0000000205067210 */ /* 0x000fc80007f3e0ff */
[----:B------:R-:W-:Y:S02]  /*0590*/  LEA.HI.X.SX32 R5, R5, RZ, 0x1, P1 ;  /* 0x000000ff05057211 */ /* 0x000fe400008f0eff */
[----:B0-----:R-:W-:-:S04]  /*05a0*/  LEA R12, P1, R6, UR10, 0x2 ;  /* 0x0000000a060c7c11 */ /* 0x001fc8000f8210ff */
[----:B------:R-:W-:-:S05]  /*05b0*/  LEA.HI.X R13, R6, UR11, R5, 0x2, P1 ;  /* 0x0000000b060d7c11 */ /* 0x000fca00088f1405 */
[----:B--2---:R0:W2:Y:S01]  /*05c0*/  LDG.E.CONSTANT R5, desc[UR8][R12.64] ;  /* 0x000000080c057981 */ /* 0x0040a2000c1e9900 */
[----:B------:R-:W-:Y:S02]  /*05d0*/  IABS R11, R7 ;  /* 0x00000007000b7213 */ /* 0x000fe40000000000 */
[----:B-1----:R-:W-:-:S03]  /*05e0*/  IABS R15, R17 ;  /* 0x00000011000f7213 */ /* 0x002fc60000000000 */
        /* <DEDUP_REMOVED lines=8> */
[----:B------:R-:W-:Y:S02]  /*0670*/  @!P5 IMAD.IADD R11, R11, 0x1, -R4 ;  /* 0x000000010b0bd824 */ /* 0x000fe400078e0a04 */
[-C--:B------:R-:W-:Y:S01]  /*0680*/  @!P3 IADD3 R13, PT, PT, R13, -R4.reuse, RZ ;  /* 0x800000040d0db210 */ /* 0x080fe20007ffe0ff */
[----:B------:R-:W-:Y:S02]  /*0690*/  @!P5 VIADD R6, R6, 0x1 ;  /* 0x000000010606d836 */ /* 0x000fe40000000000 */
[-C--:B------:R-:W-:Y:S01]  /*06a0*/  ISETP.GE.U32.AND P4, PT, R11, R4.reuse, PT ;  /* 0x000000040b00720c */ /* 0x080fe20003f86070 */
[----:B------:R-:W-:Y:S01]  /*06b0*/  @!P3 VIADD R10, R10, 0x1 ;  /* 0x000000010a0ab836 */ /* 0x000fe20000000000 */
[----:B------:R-:W-:Y:S02]  /*06c0*/  ISETP.GE.U32.AND P2, PT, R13, R4, PT ;  /* 0x000000040d00720c */ /* 0x000fe40003f46070 */
[-C--:B------:R-:W-:Y:S02]  /*06d0*/  LOP3.LUT R11, R7, R0.reuse, RZ, 0x3c, !PT ;  /* 0x00000000070b7212 */ /* 0x080fe400078e3cff */
[----:B------:R-:W-:-:S02]  /*06e0*/  LOP3.LUT R4, R17, R0, RZ, 0x3c, !PT ;  /* 0x0000000011047212 */ /* 0x000fc400078e3cff */
[----:B------:R-:W-:Y:S02]  /*06f0*/  ISETP.GE.AND P1, PT, R11, RZ, PT ;  /* 0x000000ff0b00720c */ /* 0x000fe40003f26270 */
[----:B------:R-:W-:-:S03]  /*0700*/  ISETP.GE.AND P5, PT, R4, RZ, PT ;  /* 0x000000ff0400720c */ /* 0x000fc60003fa6270 */
[----:B------:R-:W-:Y:S02]  /*0710*/  @P4 IADD3 R6, PT, PT, R6, 0x1, RZ ;  /* 0x0000000106064810 */ /* 0x000fe40007ffe0ff */
[----:B------:R-:W-:-:S04]  /*0720*/  @P2 IADD3 R10, PT, PT, R10, 0x1, RZ ;  /* 0x000000010a0a2810 */ /* 0x000fc80007ffe0ff */
[----:B------:R-:W-:Y:S02]  /*0730*/  MOV R4, R10 ;  /* 0x0000000a00047202 */ /* 0x000fe40000000f00 */
[----:B------:R-:W-:Y:S01]  /*0740*/  @!P1 IMAD.MOV R6, RZ, RZ, -R6 ;  /* 0x000000ffff069224 */ /* 0x000fe200078e0a06 */
[----:B------:R-:W0:Y:S02]  /*0750*/  LDC.64 R10, c[0x0][0x380] ;  /* 0x0000e000ff0a7b82 */ /* 0x000e240000000a00 */
        /* <DEDUP_REMOVED lines=10> */
[----:B--2---:R-:W-:Y:S01]  /*0800*/  STG.E desc[UR8][R10.64], R5 ;  /* 0x000000050a007986 */ /* 0x004fe2000c101908 */
[----:B------:R-:W-:Y:S05]  /*0810*/  EXIT ;  /* 0x000000000000794d */ /* 0x000fea0003800000 */
.L_x_15:
        /* <DEDUP_REMOVED lines=14> */
.L_x_23:


//--------------------- .nv.shared.reserved.0     --------------------------
	.section	.nv.shared.reserved.0,"aw",@nobits
	.weak		__nv_reservedSMEM_offset_0_alias
	.size		__nv_reservedSMEM_offset_0_alias, 0, 64
	.other		__nv_reservedSMEM_offset_0_alias,@"STO_CUDA_RESERVED_SHARED STV_DEFAULT"
__nv_reservedSMEM_offset_0_alias:
	.zero		0
	.zero		64


//--------------------- .nv.constant0._ZN17fastertransformer21shift_partition_COL32IfEEvPaPKT_iiiiPKfii --------------------------
	.section	.nv.constant0._ZN17fastertransformer21shift_partition_COL32IfEEvPaPKT_iiiiPKfii,"a",@progbits
	.sectionflags	@""
	.align	4
.nv.constant0._ZN17fastertransformer21shift_partition_COL32IfEEvPaPKT_iiiiPKfii:
	.zero		944


//--------------------- .nv.constant0._ZN17fastertransformer24shift_partition_v2_COL32IfEEvPaPKT_iiiiPKfii --------------------------
	.section	.nv.constant0._ZN17fastertransformer24shift_partition_v2_COL32IfEEvPaPKT_iiiiPKfii,"a",@progbits
	.sectionflags	@""
	.align	4
.nv.constant0._ZN17fastertransformer24shift_partition_v2_COL32IfEEvPaPKT_iiiiPKfii:
	.zero		944


//--------------------- .nv.constant0._ZN17fastertransformer15shift_partitionI7__half2EEvPT_PKS2_iiiiii --------------------------
	.section	.nv.constant0._ZN17fastertransformer15shift_partitionI7__half2EEvPT_PKS2_iiiiii,"a",@progbits
	.sectionflags	@""
	.align	4
.nv.constant0._ZN17fastertransformer15shift_partitionI7__half2EEvPT_PKS2_iiiiii:
	.zero		936


//--------------------- .nv.constant0._ZN17fastertransformer18shift_partition_v2I7__half2EEvPT_PKS2_iiiiii --------------------------
	.section	.nv.constant0._ZN17fastertransformer18shift_partition_v2I7__half2EEvPT_PKS2_iiiiii,"a",@progbits
	.sectionflags	@""
	.align	4
.nv.constant0._ZN17fastertransformer18shift_partition_v2I7__half2EEvPT_PKS2_iiiiii:
	.zero		936


//--------------------- .nv.constant0._ZN17fastertransformer24shift_partition_v2_COL32I7__half2EEvPaPKT_iiiiPKfii --------------------------
	.section	.nv.constant0._ZN17fastertransformer24shift_partition_v2_COL32I7__half2EEvPaPKT_iiiiPKfii,"a",@progbits
	.sectionflags	@""
	.align	4
.nv.constant0._ZN17fastertransformer24shift_partition_v2_COL32I7__half2EEvPaPKT_iiiiPKfii:
	.zero		944


//--------------------- .nv.constant0._ZN17fastertransformer21shift_partition_COL32INS_5half4EEEvPaPKT_iiiiPKfii --------------------------
	.section	.nv.constant0._ZN17fastertransformer21shift_partition_COL32INS_5half4EEEvPaPKT_iiiiPKfii,"a",@progbits
	.sectionflags	@""
	.align	4
.nv.constant0._ZN17fastertransformer21shift_partition_COL32INS_5half4EEEvPaPKT_iiiiPKfii:
	.zero		944


//--------------------- .nv.constant0._ZN17fastertransformer18shift_partition_v2IfEEvPT_PKS1_iiiiii --------------------------
	.section	.nv.constant0._ZN17fastertransformer18shift_partition_v2IfEEvPT_PKS1_iiiiii,"a",@progbits
	.sectionflags	@""
	.align	4
.nv.constant0._ZN17fastertransformer18shift_partition_v2IfEEvPT_PKS1_iiiiii:
	.zero		936


//--------------------- .nv.constant0._ZN17fastertransformer15shift_partitionIfEEvPT_PKS1_iiiiii --------------------------
	.section	.nv.constant0._ZN17fastertransformer15shift_partitionIfEEvPT_PKS1_iiiiii,"a",@progbits
	.sectionflags	@""
	.align	4
.nv.constant0._ZN17fastertransformer15shift_partitionIfEEvPT_PKS1_iiiiii:
	.zero		936


//--------------------- SYMBOLS --------------------------

	.type		.nv.reservedSmem.offset0,@object
	.size		.nv.reservedSmem.offset0,0x4
